	.target	sm_90a

	.elftype	@"ET_EXEC"


//--------------------- .note.nv.tkinfo           --------------------------
	.section	.note.nv.tkinfo,"",@"SHT_NOTE"
	.sectionflags	@"SHF_NOTE_NV_TKINFO"
	.tkinfo
        /*0018*/ 	.word	0x00000002
        /*0030*/ 	.string	""
        /*0030*/ 	.string	"ptxas"
        /*0030*/ 	.string	"Cuda compilation tools, release 13.0, V13.0.88"
        /*0030*/ 	.string	"Build cuda_13.0.r13.0/compiler.36424714_0"
        /*0030*/ 	.string	"-arch sm_90a -m 64 "



//--------------------- .note.nv.cuinfo           --------------------------
	.section	.note.nv.cuinfo,"",@"SHT_NOTE"
	.sectionflags	@"SHF_NOTE_NV_CUINFO"
        /*0018*/ 	.short	0x0002
        /*001a*/ 	.short	0x005a
        /*001c*/ 	.short	0x0082
	.zero		2


//--------------------- .nv.info                  --------------------------
	.section	.nv.info,"",@"SHT_CUDA_INFO"
	.align	4


	//----- nvinfo : EIATTR_REGCOUNT
	.align		4
        /*0000*/ 	.byte	0x04, 0x2f
        /*0002*/ 	.short	(.L_12 - .L_11)
	.align		4
.L_11:
        /*0004*/ 	.word	index@(_ZN7cutlass13device_kernelINS_4gemm6kernel13GemmUniversalIN4cute5tupleIJiiiiEEENS1_10collective13CollectiveMmaINS1_37MainloopSm90TmaGmmaWarpSpecializedFP8ILi3ENS5_IJNS4_1CILi1EEENSA_ILi2EEESB_EEENS1_35KernelTmaWarpSpecializedCooperativeEEENS5_IJNSA_ILi256EEENSA_ILi64EEESH_EEENS_12float_e4m3_tENS5_IJlSB_lEEESJ_SK_NS4_8TiledMMAINS4_8MMA_AtomIJNS4_4SM904GMMA30MMA_64x64x32_F32E4M3E4M3_SS_TNILNSO_7ScaleInE1ELSQ_1EEEEEENS4_6LayoutINS5_IJSC_SB_SB_EEENS5_IJSB_NSA_ILi0EEESV_EEEEENS5_IJNS4_10UnderscoreESY_SY_EEEEENS4_23SM90_TMA_LOAD_MULTICASTENS4_14ComposedLayoutINS4_7SwizzleILi2ELi4ELi3EEENS4_18smem_ptr_flag_bitsILi8EEENST_INS5_IJNSA_ILi8EEESH_EEENS5_IJSH_SB_EEEEEEEvNS4_8identityENS4_13SM90_TMA_LOADES1B_vS1C_EENS_8epilogue10collective6detail29Sm90TmaWarpSpecializedAdapterINS1G_15DefaultEpilogueISJ_SK_SK_NS1F_6thread17LinearCombinationISJ_Li1EffLNS1K_9ScaleType4KindE0ELNS_15FloatRoundStyleE2ESJ_EENS1_15EpilogueDefaultEEEEEvvEEEEvNT_6ParamsE)
        /*0008*/ 	.word	0x000000a8


	//----- nvinfo : EIATTR_FRAME_SIZE
	.align		4
.L_12:
        /*000c*/ 	.byte	0x04, 0x11
        /*000e*/ 	.short	(.L_14 - .L_13)
	.align		4
.L_13:
        /*0010*/ 	.word	index@(_ZN7cutlass13device_kernelINS_4gemm6kernel13GemmUniversalIN4cute5tupleIJiiiiEEENS1_10collective13CollectiveMmaINS1_37MainloopSm90TmaGmmaWarpSpecializedFP8ILi3ENS5_IJNS4_1CILi1EEENSA_ILi2EEESB_EEENS1_35KernelTmaWarpSpecializedCooperativeEEENS5_IJNSA_ILi256EEENSA_ILi64EEESH_EEENS_12float_e4m3_tENS5_IJlSB_lEEESJ_SK_NS4_8TiledMMAINS4_8MMA_AtomIJNS4_4SM904GMMA30MMA_64x64x32_F32E4M3E4M3_SS_TNILNSO_7ScaleInE1ELSQ_1EEEEEENS4_6LayoutINS5_IJSC_SB_SB_EEENS5_IJSB_NSA_ILi0EEESV_EEEEENS5_IJNS4_10UnderscoreESY_SY_EEEEENS4_23SM90_TMA_LOAD_MULTICASTENS4_14ComposedLayoutINS4_7SwizzleILi2ELi4ELi3EEENS4_18smem_ptr_flag_bitsILi8EEENST_INS5_IJNSA_ILi8EEESH_EEENS5_IJSH_SB_EEEEEEEvNS4_8identityENS4_13SM90_TMA_LOADES1B_vS1C_EENS_8epilogue10collective6detail29Sm90TmaWarpSpecializedAdapterINS1G_15DefaultEpilogueISJ_SK_SK_NS1F_6thread17LinearCombinationISJ_Li1EffLNS1K_9ScaleType4KindE0ELNS_15FloatRoundStyleE2ESJ_EENS1_15EpilogueDefaultEEEEEvvEEEEvNT_6ParamsE)
        /*0014*/ 	.word	0x00000000


	//----- nvinfo : EIATTR_MIN_STACK_SIZE
	.align		4
.L_14:
        /*0018*/ 	.byte	0x04, 0x12
        /*001a*/ 	.short	(.L_16 - .L_15)
	.align		4
.L_15:
        /*001c*/ 	.word	index@(_ZN7cutlass13device_kernelINS_4gemm6kernel13GemmUniversalIN4cute5tupleIJiiiiEEENS1_10collective13CollectiveMmaINS1_37MainloopSm90TmaGmmaWarpSpecializedFP8ILi3ENS5_IJNS4_1CILi1EEENSA_ILi2EEESB_EEENS1_35KernelTmaWarpSpecializedCooperativeEEENS5_IJNSA_ILi256EEENSA_ILi64EEESH_EEENS_12float_e4m3_tENS5_IJlSB_lEEESJ_SK_NS4_8TiledMMAINS4_8MMA_AtomIJNS4_4SM904GMMA30MMA_64x64x32_F32E4M3E4M3_SS_TNILNSO_7ScaleInE1ELSQ_1EEEEEENS4_6LayoutINS5_IJSC_SB_SB_EEENS5_IJSB_NSA_ILi0EEESV_EEEEENS5_IJNS4_10UnderscoreESY_SY_EEEEENS4_23SM90_TMA_LOAD_MULTICASTENS4_14ComposedLayoutINS4_7SwizzleILi2ELi4ELi3EEENS4_18smem_ptr_flag_bitsILi8EEENST_INS5_IJNSA_ILi8EEESH_EEENS5_IJSH_SB_EEEEEEEvNS4_8identityENS4_13SM90_TMA_LOADES1B_vS1C_EENS_8epilogue10collective6detail29Sm90TmaWarpSpecializedAdapterINS1G_15DefaultEpilogueISJ_SK_SK_NS1F_6thread17LinearCombinationISJ_Li1EffLNS1K_9ScaleType4KindE0ELNS_15FloatRoundStyleE2ESJ_EENS1_15EpilogueDefaultEEEEEvvEEEEvNT_6ParamsE)
        /*0020*/ 	.word	0x00000000
.L_16:


//--------------------- .nv.compat                --------------------------
	.section	.nv.compat,"",@"SHT_CUDA_COMPAT_INFO"
	.align	4
        /*0000*/ 	.byte	0x02, 0x09, 0x01, 0x00, 0x02, 0x02, 0x04, 0x00, 0x02, 0x05, 0x05, 0x00, 0x03, 0x07, 0x01, 0x01
        /*0010*/ 	.byte	0x02, 0x03, 0x01, 0x00, 0x02, 0x06, 0x01, 0x00, 0x04, 0x0b, 0x08, 0x00, 0x00, 0x00, 0x00, 0x00
        /*0020*/ 	.byte	0x00, 0x00, 0x00, 0x00


//--------------------- .nv.info._ZN7cutlass13device_kernelINS_4gemm6kernel13GemmUniversalIN4cute5tupleIJiiiiEEENS1_10collective13CollectiveMmaINS1_37MainloopSm90TmaGmmaWarpSpecializedFP8ILi3ENS5_IJNS4_1CILi1EEENSA_ILi2EEESB_EEENS1_35KernelTmaWarpSpecializedCooperativeEEENS5_IJNSA_ILi256EEENSA_ILi64EEESH_EEENS_12float_e4m3_tENS5_IJlSB_lEEESJ_SK_NS4_8TiledMMAINS4_8MMA_AtomIJNS4_4SM904GMMA30MMA_64x64x32_F32E4M3E4M3_SS_TNILNSO_7ScaleInE1ELSQ_1EEEEEENS4_6LayoutINS5_IJSC_SB_SB_EEENS5_IJSB_NSA_ILi0EEESV_EEEEENS5_IJNS4_10UnderscoreESY_SY_EEEEENS4_23SM90_TMA_LOAD_MULTICASTENS4_14ComposedLayoutINS4_7SwizzleILi2ELi4ELi3EEENS4_18smem_ptr_flag_bitsILi8EEENST_INS5_IJNSA_ILi8EEESH_EEENS5_IJSH_SB_EEEEEEEvNS4_8identityENS4_13SM90_TMA_LOADES1B_vS1C_EENS_8epilogue10collective6detail29Sm90TmaWarpSpecializedAdapterINS1G_15DefaultEpilogueISJ_SK_SK_NS1F_6thread17LinearCombinationISJ_Li1EffLNS1K_9ScaleType4KindE0ELNS_15FloatRoundStyleE2ESJ_EENS1_15EpilogueDefaultEEEEEvvEEEEvNT_6ParamsE --------------------------
	.section	.nv.info._ZN7cutlass13device_kernelINS_4gemm6kernel13GemmUniversalIN4cute5tupleIJiiiiEEENS1_10collective13CollectiveMmaINS1_37MainloopSm90TmaGmmaWarpSpecializedFP8ILi3ENS5_IJNS4_1CILi1EEENSA_ILi2EEESB_EEENS1_35KernelTmaWarpSpecializedCooperativeEEENS5_IJNSA_ILi256EEENSA_ILi64EEESH_EEENS_12float_e4m3_tENS5_IJlSB_lEEESJ_SK_NS4_8TiledMMAINS4_8MMA_AtomIJNS4_4SM904GMMA30MMA_64x64x32_F32E4M3E4M3_SS_TNILNSO_7ScaleInE1ELSQ_1EEEEEENS4_6LayoutINS5_IJSC_SB_SB_EEENS5_IJSB_NSA_ILi0EEESV_EEEEENS5_IJNS4_10UnderscoreESY_SY_EEEEENS4_23SM90_TMA_LOAD_MULTICASTENS4_14ComposedLayoutINS4_7SwizzleILi2ELi4ELi3EEENS4_18smem_ptr_flag_bitsILi8EEENST_INS5_IJNSA_ILi8EEESH_EEENS5_IJSH_SB_EEEEEEEvNS4_8identityENS4_13SM90_TMA_LOADES1B_vS1C_EENS_8epilogue10collective6detail29Sm90TmaWarpSpecializedAdapterINS1G_15DefaultEpilogueISJ_SK_SK_NS1F_6thread17LinearCombinationISJ_Li1EffLNS1K_9ScaleType4KindE0ELNS_15FloatRoundStyleE2ESJ_EENS1_15EpilogueDefaultEEEEEvvEEEEvNT_6ParamsE,"",@"SHT_CUDA_INFO"
	.sectionflags	@""
	.align	4


	//----- nvinfo : EIATTR_CUDA_API_VERSION
	.align		4
        /*0000*/ 	.byte	0x04, 0x37
        /*0002*/ 	.short	(.L_18 - .L_17)
.L_17:
        /*0004*/ 	.word	0x00000082


	//----- nvinfo : EIATTR_KPARAM_INFO
	.align		4
.L_18:
        /*0008*/ 	.byte	0x04, 0x17
        /*000a*/ 	.short	(.L_20 - .L_19)
.L_19:
        /*000c*/ 	.word	0x00000000
        /*0010*/ 	.short	0x0000
        /*0012*/ 	.short	0x0070
        /*0014*/ 	.byte	0x00, 0xf0, 0x01, 0x10


	//----- nvinfo : EIATTR_SPARSE_MMA_MASK
	.align		4
.L_20:
        /*0018*/ 	.byte	0x03, 0x50
        /*001a*/ 	.short	0x0000


	//----- nvinfo : EIATTR_MAXREG_COUNT
	.align		4
        /*001c*/ 	.byte	0x03, 0x1b
        /*001e*/ 	.short	0x00a8


	//----- nvinfo : EIATTR_NUM_BARRIERS
	.align		4
        /*0020*/ 	.byte	0x02, 0x4c
        /*0022*/ 	.byte	0x01
	.zero		1


	//----- nvinfo : EIATTR_MERCURY_ISA_VERSION
	.align		4
        /*0024*/ 	.byte	0x03, 0x5f
        /*0026*/ 	.short	0x0101


	//----- nvinfo : EIATTR_INT_WARP_WIDE_INSTR_OFFSETS
	.align		4
        /*0028*/ 	.byte	0x04, 0x31
        /*002a*/ 	.short	(.L_22 - .L_21)


	//   ....[0]....
.L_21:
        /*002c*/ 	.word	0x00000420


	//   ....[1]....
        /*0030*/ 	.word	0x00000440


	//   ....[2]....
        /*0034*/ 	.word	0x00000610


	//----- nvinfo : EIATTR_COOP_GROUP_MASK_REGIDS
	.align		4
.L_22:
        /*0038*/ 	.byte	0x04, 0x29
        /*003a*/ 	.short	(.L_24 - .L_23)


	//   ....[0]....
.L_23:
        /*003c*/ 	.word	0xffffffff


	//   ....[1]....
        /*0040*/ 	.word	0xffffffff


	//   ....[2]....
        /*0044*/ 	.word	0xffffffff


	//   ....[3]....
        /*0048*/ 	.word	0xffffffff


	//   ....[4]....
        /*004c*/ 	.word	0xffffffff


	//   ....[5]....
        /*0050*/ 	.word	0xffffffff


	//----- nvinfo : EIATTR_COOP_GROUP_INSTR_OFFSETS
	.align		4
.L_24:
        /*0054*/ 	.byte	0x04, 0x28
        /*0056*/ 	.short	(.L_26 - .L_25)


	//   ....[0]....
.L_25:
        /*0058*/ 	.word	0x00000060


	//   ....[1]....
        /*005c*/ 	.word	0x00000070


	//   ....[2]....
        /*0060*/ 	.word	0x00000130


	//   ....[3]....
        /*0064*/ 	.word	0x000002a0


	//   ....[4]....
        /*0068*/ 	.word	0x00000750


	//   ....[5]....
        /*006c*/ 	.word	0x000011d0


	//----- nvinfo : EIATTR_REG_RECONFIG
	.align		4
.L_26:
        /*0070*/ 	.byte	0x01, 0x54
	.zero		2


	//----- nvinfo : EIATTR_MBARRIER_INSTR_OFFSETS
	.align		4
        /*0074*/ 	.byte	0x04, 0x39
        /*0076*/ 	.short	(.L_28 - .L_27)


	//   ....[0]....
.L_27:
        /*0078*/ 	.word	0x00000230
        /*007c*/ 	.word	0x000000ff
        /*0080*/ 	.word	0x00000000
        /*0084*/ 	.short	0x0100
        /*0086*/ 	.byte	0x08
	.zero		1


	//   ....[1]....
        /*0088*/ 	.word	0x00000240
        /*008c*/ 	.word	0x000000ff
        /*0090*/ 	.word	0x00000018
        /*0094*/ 	.short	0x0100
        /*0096*/ 	.byte	0x08
	.zero		1


	//   ....[2]....
        /*0098*/ 	.word	0x00000250
        /*009c*/ 	.word	0x000000ff
        /*00a0*/ 	.word	0x00000008
        /*00a4*/ 	.short	0x0100
        /*00a6*/ 	.byte	0x08
	.zero		1


	//   ....[3]....
        /*00a8*/ 	.word	0x00000260
        /*00ac*/ 	.word	0x000000ff
        /*00b0*/ 	.word	0x00000020
        /*00b4*/ 	.short	0x0100
        /*00b6*/ 	.byte	0x08
	.zero		1


	//   ....[4]....
        /*00b8*/ 	.word	0x00000270
        /*00bc*/ 	.word	0x000000ff
        /*00c0*/ 	.word	0x00000010
        /*00c4*/ 	.short	0x0100
        /*00c6*/ 	.byte	0x08
	.zero		1


	//   ....[5]....
        /*00c8*/ 	.word	0x00000280
        /*00cc*/ 	.word	0x000000ff
        /*00d0*/ 	.word	0x00000028
        /*00d4*/ 	.short	0x0100
        /*00d6*/ 	.byte	0x08
	.zero		1


	//   ....[6]....
        /*00d8*/ 	.word	0x000006b0
        /*00dc*/ 	.word	0x000000ff
        /*00e0*/ 	.word	0x00000040
        /*00e4*/ 	.short	0x0100
        /*00e6*/ 	.byte	0x06
	.zero		1


	//   ....[7]....
        /*00e8*/ 	.word	0x00000700
        /*00ec*/ 	.word	0x000000ff
        /*00f0*/ 	.word	0x00000048
        /*00f4*/ 	.short	0x0100
        /*00f6*/ 	.byte	0x06
	.zero		1


	//   ....[8]....
        /*00f8*/ 	.word	0x000016f0
        /*00fc*/ 	.word	0x000000ff
        /*0100*/ 	.word	0x00000000
        /*0104*/ 	.short	0x010a
        /*0106*/ 	.byte	0x06
	.zero		1


	//   ....[9]....
        /*0108*/ 	.word	0x00001730
        /*010c*/ 	.word	0x000000ff
        /*0110*/ 	.word	0x00000000
        /*0114*/ 	.short	0x010a
        /*0116*/ 	.byte	0x06
	.zero		1


	//   ....[10]....
        /*0118*/ 	.word	0x000020f0
        /*011c*/ 	.word	0x000000ff
        /*0120*/ 	.word	0x00000000
        /*0124*/ 	.short	0x010a
        /*0126*/ 	.byte	0x0c
	.zero		1


	//   ....[11]....
        /*0128*/ 	.word	0x00002130
        /*012c*/ 	.word	0x000000ff
        /*0130*/ 	.word	0x00000000
        /*0134*/ 	.short	0x010a
        /*0136*/ 	.byte	0x0c
	.zero		1


	//   ....[12]....
        /*0138*/ 	.word	0x00002800
        /*013c*/ 	.word	0x0000000e
        /*0140*/ 	.word	0x00000000
        /*0144*/ 	.short	0x0101
        /*0146*/ 	.byte	0x3f
	.zero		1


	//   ....[13]....
        /*0148*/ 	.word	0x00002e80
        /*014c*/ 	.word	0x0000000b
        /*0150*/ 	.word	0x00000000
        /*0154*/ 	.short	0x0101
        /*0156*/ 	.byte	0x3f
	.zero		1


	//   ....[14]....
        /*0158*/ 	.word	0x00008900
        /*015c*/ 	.word	0x00000012
        /*0160*/ 	.word	0x00000018
        /*0164*/ 	.short	0x010a
        /*0166*/ 	.byte	0x3f
	.zero		1


	//   ....[15]....
        /*0168*/ 	.word	0x00008c80
        /*016c*/ 	.word	0x00000008
        /*0170*/ 	.word	0x00000048
        /*0174*/ 	.short	0x0101
        /*0176*/ 	.byte	0x3f
	.zero		1


	//   ....[16]....
        /*0178*/ 	.word	0x000093a0
        /*017c*/ 	.word	0x00000004
        /*0180*/ 	.word	0x00000000
        /*0184*/ 	.short	0x010a
        /*0186*/ 	.byte	0x3f
	.zero		1


	//   ....[17]....
        /*0188*/ 	.word	0x00009420
        /*018c*/ 	.word	0x00000006
        /*0190*/ 	.word	0x00000000
        /*0194*/ 	.short	0x010a
        /*0196*/ 	.byte	0x3f
	.zero		1


	//   ....[18]....
        /*0198*/ 	.word	0x000094b0
        /*019c*/ 	.word	0x00000003
        /*01a0*/ 	.word	0x00000000
        /*01a4*/ 	.short	0x010a
        /*01a6*/ 	.byte	0x3f
	.zero		1


	//   ....[19]....
        /*01a8*/ 	.word	0x00009520
        /*01ac*/ 	.word	0x0000000c
        /*01b0*/ 	.word	0x00000000
        /*01b4*/ 	.short	0x010a
        /*01b6*/ 	.byte	0x3f
	.zero		1


	//   ....[20]....
        /*01b8*/ 	.word	0x00009580
        /*01bc*/ 	.word	0x0000000e
        /*01c0*/ 	.word	0x00000000
        /*01c4*/ 	.short	0x010a
        /*01c6*/ 	.byte	0x3f
	.zero		1


	//   ....[21]....
        /*01c8*/ 	.word	0x00009650
        /*01cc*/ 	.word	0x00000012
        /*01d0*/ 	.word	0x00000018
        /*01d4*/ 	.short	0x010a
        /*01d6*/ 	.byte	0x3f
	.zero		1


	//   ....[22]....
        /*01d8*/ 	.word	0x00009720
        /*01dc*/ 	.word	0x00000004
        /*01e0*/ 	.word	0x00000000
        /*01e4*/ 	.short	0x010a
        /*01e6*/ 	.byte	0x3f
	.zero		1


	//   ....[23]....
        /*01e8*/ 	.word	0x00009770
        /*01ec*/ 	.word	0x00000006
        /*01f0*/ 	.word	0x00000000
        /*01f4*/ 	.short	0x010a
        /*01f6*/ 	.byte	0x3f
	.zero		1


	//----- nvinfo : EIATTR_NUM_MBARRIERS
	.align		4
.L_28:
        /*01f8*/ 	.byte	0x03, 0x38
        /*01fa*/ 	.short	0x0008


	//----- nvinfo : EIATTR_EXIT_INSTR_OFFSETS
	.align		4
        /*01fc*/ 	.byte	0x04, 0x1c
        /*01fe*/ 	.short	(.L_30 - .L_29)


	//   ....[0]....
.L_29:
        /*0200*/ 	.word	0x000008b0


	//   ....[1]....
        /*0204*/ 	.word	0x000010a0


	//   ....[2]....
        /*0208*/ 	.word	0x00008020


	//   ....[3]....
        /*020c*/ 	.word	0x00008580


	//   ....[4]....
        /*0210*/ 	.word	0x00009500


	//----- nvinfo : EIATTR_MAX_THREADS
	.align		4
.L_30:
        /*0214*/ 	.byte	0x04, 0x05
        /*0216*/ 	.short	(.L_32 - .L_31)
.L_31:
        /*0218*/ 	.word	0x00000180
        /*021c*/ 	.word	0x00000001
        /*0220*/ 	.word	0x00000001


	//----- nvinfo : EIATTR_CRS_STACK_SIZE
	.align		4
.L_32:
        /*0224*/ 	.byte	0x04, 0x1e
        /*0226*/ 	.short	(.L_34 - .L_33)
.L_33:
        /*0228*/ 	.word	0x00000000


	//----- nvinfo : EIATTR_CBANK_PARAM_SIZE
	.align		4
.L_34:
        /*022c*/ 	.byte	0x03, 0x19
        /*022e*/ 	.short	0x0470


	//----- nvinfo : EIATTR_PARAM_CBANK
	.align		4
        /*0230*/ 	.byte	0x04, 0x0a
        /*0232*/ 	.short	(.L_36 - .L_35)
	.align		4
.L_35:
        /*0234*/ 	.word	index@(.nv.constant0._ZN7cutlass13device_kernelINS_4gemm6kernel13GemmUniversalIN4cute5tupleIJiiiiEEENS1_10collective13CollectiveMmaINS1_37MainloopSm90TmaGmmaWarpSpecializedFP8ILi3ENS5_IJNS4_1CILi1EEENSA_ILi2EEESB_EEENS1_35KernelTmaWarpSpecializedCooperativeEEENS5_IJNSA_ILi256EEENSA_ILi64EEESH_EEENS_12float_e4m3_tENS5_IJlSB_lEEESJ_SK_NS4_8TiledMMAINS4_8MMA_AtomIJNS4_4SM904GMMA30MMA_64x64x32_F32E4M3E4M3_SS_TNILNSO_7ScaleInE1ELSQ_1EEEEEENS4_6LayoutINS5_IJSC_SB_SB_EEENS5_IJSB_NSA_ILi0EEESV_EEEEENS5_IJNS4_10UnderscoreESY_SY_EEEEENS4_23SM90_TMA_LOAD_MULTICASTENS4_14ComposedLayoutINS4_7SwizzleILi2ELi4ELi3EEENS4_18smem_ptr_flag_bitsILi8EEENST_INS5_IJNSA_ILi8EEESH_EEENS5_IJSH_SB_EEEEEEEvNS4_8identityENS4_13SM90_TMA_LOADES1B_vS1C_EENS_8epilogue10collective6detail29Sm90TmaWarpSpecializedAdapterINS1G_15DefaultEpilogueISJ_SK_SK_NS1F_6thread17LinearCombinationISJ_Li1EffLNS1K_9ScaleType4KindE0ELNS_15FloatRoundStyleE2ESJ_EENS1_15EpilogueDefaultEEEEEvvEEEEvNT_6ParamsE)
        /*0238*/ 	.short	0x0210
        /*023a*/ 	.short	0x0470


	//----- nvinfo : EIATTR_SW_WAR
	.align		4
.L_36:
        /*023c*/ 	.byte	0x04, 0x36
        /*023e*/ 	.short	(.L_38 - .L_37)
.L_37:
        /*0240*/ 	.word	0x00000008
.L_38:


//--------------------- .nv.callgraph             --------------------------
	.section	.nv.callgraph,"",@"SHT_CUDA_CALLGRAPH"
	.align	4
	.sectionentsize	8
	.align		4
        /*0000*/ 	.word	0x00000000
	.align		4
        /*0004*/ 	.word	0xffffffff
	.align		4
        /*0008*/ 	.word	0x00000000
	.align		4
        /*000c*/ 	.word	0xfffffffe
	.align		4
        /*0010*/ 	.word	0x00000000
	.align		4
        /*0014*/ 	.word	0xfffffffd
	.align		4
        /*0018*/ 	.word	0x00000000
	.align		4
        /*001c*/ 	.word	0xfffffffc


//--------------------- .nv.constant4             --------------------------
	.section	.nv.constant4,"a",@progbits
	.align	8
	.align		8
.nv.constant4:
        /*0000*/ 	.dword	_ZN39_INTERNAL_0e2c5bfd_4_k_cu_acdd52dc_42874cuda3std3__45__cpo5beginE
	.align		8
        /*0008*/ 	.dword	_ZN39_INTERNAL_0e2c5bfd_4_k_cu_acdd52dc_42874cuda3std3__45__cpo3endE
	.align		8
        /*0010*/ 	.dword	_ZN39_INTERNAL_0e2c5bfd_4_k_cu_acdd52dc_42874cuda3std3__45__cpo6cbeginE
	.align		8
        /*0018*/ 	.dword	_ZN39_INTERNAL_0e2c5bfd_4_k_cu_acdd52dc_42874cuda3std3__45__cpo4cendE
	.align		8
        /*0020*/ 	.dword	_ZN39_INTERNAL_0e2c5bfd_4_k_cu_acdd52dc_42874cuda3std3__441_GLOBAL__N__0e2c5bfd_4_k_cu_acdd52dc_42876ignoreE
	.align		8
        /*0028*/ 	.dword	_ZN39_INTERNAL_0e2c5bfd_4_k_cu_acdd52dc_42874cuda3std3__419piecewise_constructE
	.align		8
        /*0030*/ 	.dword	_ZN39_INTERNAL_0e2c5bfd_4_k_cu_acdd52dc_42874cuda3std3__48in_placeE
	.align		8
        /*0038*/ 	.dword	_ZN39_INTERNAL_0e2c5bfd_4_k_cu_acdd52dc_42874cuda3std6ranges3__45__cpo4swapE
	.align		8
        /*0040*/ 	.dword	_ZN39_INTERNAL_0e2c5bfd_4_k_cu_acdd52dc_42874cuda3std6ranges3__45__cpo9iter_moveE
	.align		8
        /*0048*/ 	.dword	_ZN39_INTERNAL_0e2c5bfd_4_k_cu_acdd52dc_42874cute7productE
	.align		8
        /*0050*/ 	.dword	_ZN39_INTERNAL_0e2c5bfd_4_k_cu_acdd52dc_42874cute1_E


//--------------------- .text._ZN7cutlass13device_kernelINS_4gemm6kernel13GemmUniversalIN4cute5tupleIJiiiiEEENS1_10collective13CollectiveMmaINS1_37MainloopSm90TmaGmmaWarpSpecializedFP8ILi3ENS5_IJNS4_1CILi1EEENSA_ILi2EEESB_EEENS1_35KernelTmaWarpSpecializedCooperativeEEENS5_IJNSA_ILi256EEENSA_ILi64EEESH_EEENS_12float_e4m3_tENS5_IJlSB_lEEESJ_SK_NS4_8TiledMMAINS4_8MMA_AtomIJNS4_4SM904GMMA30MMA_64x64x32_F32E4M3E4M3_SS_TNILNSO_7ScaleInE1ELSQ_1EEEEEENS4_6LayoutINS5_IJSC_SB_SB_EEENS5_IJSB_NSA_ILi0EEESV_EEEEENS5_IJNS4_10UnderscoreESY_SY_EEEEENS4_23SM90_TMA_LOAD_MULTICASTENS4_14ComposedLayoutINS4_7SwizzleILi2ELi4ELi3EEENS4_18smem_ptr_flag_bitsILi8EEENST_INS5_IJNSA_ILi8EEESH_EEENS5_IJSH_SB_EEEEEEEvNS4_8identityENS4_13SM90_TMA_LOADES1B_vS1C_EENS_8epilogue10collective6detail29Sm90TmaWarpSpecializedAdapterINS1G_15DefaultEpilogueISJ_SK_SK_NS1F_6thread17LinearCombinationISJ_Li1EffLNS1K_9ScaleType4KindE0ELNS_15FloatRoundStyleE2ESJ_EENS1_15EpilogueDefaultEEEEEvvEEEEvNT_6ParamsE --------------------------
	.section	.text._ZN7cutlass13device_kernelINS_4gemm6kernel13GemmUniversalIN4cute5tupleIJiiiiEEENS1_10collective13CollectiveMmaINS1_37MainloopSm90TmaGmmaWarpSpecializedFP8ILi3ENS5_IJNS4_1CILi1EEENSA_ILi2EEESB_EEENS1_35KernelTmaWarpSpecializedCooperativeEEENS5_IJNSA_ILi256EEENSA_ILi64EEESH_EEENS_12float_e4m3_tENS5_IJlSB_lEEESJ_SK_NS4_8TiledMMAINS4_8MMA_AtomIJNS4_4SM904GMMA30MMA_64x64x32_F32E4M3E4M3_SS_TNILNSO_7ScaleInE1ELSQ_1EEEEEENS4_6LayoutINS5_IJSC_SB_SB_EEENS5_IJSB_NSA_ILi0EEESV_EEEEENS5_IJNS4_10UnderscoreESY_SY_EEEEENS4_23SM90_TMA_LOAD_MULTICASTENS4_14ComposedLayoutINS4_7SwizzleILi2ELi4ELi3EEENS4_18smem_ptr_flag_bitsILi8EEENST_INS5_IJNSA_ILi8EEESH_EEENS5_IJSH_SB_EEEEEEEvNS4_8identityENS4_13SM90_TMA_LOADES1B_vS1C_EENS_8epilogue10collective6detail29Sm90TmaWarpSpecializedAdapterINS1G_15DefaultEpilogueISJ_SK_SK_NS1F_6thread17LinearCombinationISJ_Li1EffLNS1K_9ScaleType4KindE0ELNS_15FloatRoundStyleE2ESJ_EENS1_15EpilogueDefaultEEEEEvvEEEEvNT_6ParamsE,"ax",@progbits
	.align	128
.text._ZN7cutlass13device_kernelINS_4gemm6kernel13GemmUniversalIN4cute5tupleIJiiiiEEENS1_10collective13CollectiveMmaINS1_37MainloopSm90TmaGmmaWarpSpecializedFP8ILi3ENS5_IJNS4_1CILi1EEENSA_ILi2EEESB_EEENS1_35KernelTmaWarpSpecializedCooperativeEEENS5_IJNSA_ILi256EEENSA_ILi64EEESH_EEENS_12float_e4m3_tENS5_IJlSB_lEEESJ_SK_NS4_8TiledMMAINS4_8MMA_AtomIJNS4_4SM904GMMA30MMA_64x64x32_F32E4M3E4M3_SS_TNILNSO_7ScaleInE1ELSQ_1EEEEEENS4_6LayoutINS5_IJSC_SB_SB_EEENS5_IJSB_NSA_ILi0EEESV_EEEEENS5_IJNS4_10UnderscoreESY_SY_EEEEENS4_23SM90_TMA_LOAD_MULTICASTENS4_14ComposedLayoutINS4_7SwizzleILi2ELi4ELi3EEENS4_18smem_ptr_flag_bitsILi8EEENST_INS5_IJNSA_ILi8EEESH_EEENS5_IJSH_SB_EEEEEEEvNS4_8identityENS4_13SM90_TMA_LOADES1B_vS1C_EENS_8epilogue10collective6detail29Sm90TmaWarpSpecializedAdapterINS1G_15DefaultEpilogueISJ_SK_SK_NS1F_6thread17LinearCombinationISJ_Li1EffLNS1K_9ScaleType4KindE0ELNS_15FloatRoundStyleE2ESJ_EENS1_15EpilogueDefaultEEEEEvvEEEEvNT_6ParamsE:
        .type           _ZN7cutlass13device_kernelINS_4gemm6kernel13GemmUniversalIN4cute5tupleIJiiiiEEENS1_10collective13CollectiveMmaINS1_37MainloopSm90TmaGmmaWarpSpecializedFP8ILi3ENS5_IJNS4_1CILi1EEENSA_ILi2EEESB_EEENS1_35KernelTmaWarpSpecializedCooperativeEEENS5_IJNSA_ILi256EEENSA_ILi64EEESH_EEENS_12float_e4m3_tENS5_IJlSB_lEEESJ_SK_NS4_8TiledMMAINS4_8MMA_AtomIJNS4_4SM904GMMA30MMA_64x64x32_F32E4M3E4M3_SS_TNILNSO_7ScaleInE1ELSQ_1EEEEEENS4_6LayoutINS5_IJSC_SB_SB_EEENS5_IJSB_NSA_ILi0EEESV_EEEEENS5_IJNS4_10UnderscoreESY_SY_EEEEENS4_23SM90_TMA_LOAD_MULTICASTENS4_14ComposedLayoutINS4_7SwizzleILi2ELi4ELi3EEENS4_18smem_ptr_flag_bitsILi8EEENST_INS5_IJNSA_ILi8EEESH_EEENS5_IJSH_SB_EEEEEEEvNS4_8identityENS4_13SM90_TMA_LOADES1B_vS1C_EENS_8epilogue10collective6detail29Sm90TmaWarpSpecializedAdapterINS1G_15DefaultEpilogueISJ_SK_SK_NS1F_6thread17LinearCombinationISJ_Li1EffLNS1K_9ScaleType4KindE0ELNS_15FloatRoundStyleE2ESJ_EENS1_15EpilogueDefaultEEEEEvvEEEEvNT_6ParamsE,@function
        .size           _ZN7cutlass13device_kernelINS_4gemm6kernel13GemmUniversalIN4cute5tupleIJiiiiEEENS1_10collective13CollectiveMmaINS1_37MainloopSm90TmaGmmaWarpSpecializedFP8ILi3ENS5_IJNS4_1CILi1EEENSA_ILi2EEESB_EEENS1_35KernelTmaWarpSpecializedCooperativeEEENS5_IJNSA_ILi256EEENSA_ILi64EEESH_EEENS_12float_e4m3_tENS5_IJlSB_lEEESJ_SK_NS4_8TiledMMAINS4_8MMA_AtomIJNS4_4SM904GMMA30MMA_64x64x32_F32E4M3E4M3_SS_TNILNSO_7ScaleInE1ELSQ_1EEEEEENS4_6LayoutINS5_IJSC_SB_SB_EEENS5_IJSB_NSA_ILi0EEESV_EEEEENS5_IJNS4_10UnderscoreESY_SY_EEEEENS4_23SM90_TMA_LOAD_MULTICASTENS4_14ComposedLayoutINS4_7SwizzleILi2ELi4ELi3EEENS4_18smem_ptr_flag_bitsILi8EEENST_INS5_IJNSA_ILi8EEESH_EEENS5_IJSH_SB_EEEEEEEvNS4_8identityENS4_13SM90_TMA_LOADES1B_vS1C_EENS_8epilogue10collective6detail29Sm90TmaWarpSpecializedAdapterINS1G_15DefaultEpilogueISJ_SK_SK_NS1F_6thread17LinearCombinationISJ_Li1EffLNS1K_9ScaleType4KindE0ELNS_15FloatRoundStyleE2ESJ_EENS1_15EpilogueDefaultEEEEEvvEEEEvNT_6ParamsE,(.L_x_204 - _ZN7cutlass13device_kernelINS_4gemm6kernel13GemmUniversalIN4cute5tupleIJiiiiEEENS1_10collective13CollectiveMmaINS1_37MainloopSm90TmaGmmaWarpSpecializedFP8ILi3ENS5_IJNS4_1CILi1EEENSA_ILi2EEESB_EEENS1_35KernelTmaWarpSpecializedCooperativeEEENS5_IJNSA_ILi256EEENSA_ILi64EEESH_EEENS_12float_e4m3_tENS5_IJlSB_lEEESJ_SK_NS4_8TiledMMAINS4_8MMA_AtomIJNS4_4SM904GMMA30MMA_64x64x32_F32E4M3E4M3_SS_TNILNSO_7ScaleInE1ELSQ_1EEEEEENS4_6LayoutINS5_IJSC_SB_SB_EEENS5_IJSB_NSA_ILi0EEESV_EEEEENS5_IJNS4_10UnderscoreESY_SY_EEEEENS4_23SM90_TMA_LOAD_MULTICASTENS4_14ComposedLayoutINS4_7SwizzleILi2ELi4ELi3EEENS4_18smem_ptr_flag_bitsILi8EEENST_INS5_IJNSA_ILi8EEESH_EEENS5_IJSH_SB_EEEEEEEvNS4_8identityENS4_13SM90_TMA_LOADES1B_vS1C_EENS_8epilogue10collective6detail29Sm90TmaWarpSpecializedAdapterINS1G_15DefaultEpilogueISJ_SK_SK_NS1F_6thread17LinearCombinationISJ_Li1EffLNS1K_9ScaleType4KindE0ELNS_15FloatRoundStyleE2ESJ_EENS1_15EpilogueDefaultEEEEEvvEEEEvNT_6ParamsE)
        .other          _ZN7cutlass13device_kernelINS_4gemm6kernel13GemmUniversalIN4cute5tupleIJiiiiEEENS1_10collective13CollectiveMmaINS1_37MainloopSm90TmaGmmaWarpSpecializedFP8ILi3ENS5_IJNS4_1CILi1EEENSA_ILi2EEESB_EEENS1_35KernelTmaWarpSpecializedCooperativeEEENS5_IJNSA_ILi256EEENSA_ILi64EEESH_EEENS_12float_e4m3_tENS5_IJlSB_lEEESJ_SK_NS4_8TiledMMAINS4_8MMA_AtomIJNS4_4SM904GMMA30MMA_64x64x32_F32E4M3E4M3_SS_TNILNSO_7ScaleInE1ELSQ_1EEEEEENS4_6LayoutINS5_IJSC_SB_SB_EEENS5_IJSB_NSA_ILi0EEESV_EEEEENS5_IJNS4_10UnderscoreESY_SY_EEEEENS4_23SM90_TMA_LOAD_MULTICASTENS4_14ComposedLayoutINS4_7SwizzleILi2ELi4ELi3EEENS4_18smem_ptr_flag_bitsILi8EEENST_INS5_IJNSA_ILi8EEESH_EEENS5_IJSH_SB_EEEEEEEvNS4_8identityENS4_13SM90_TMA_LOADES1B_vS1C_EENS_8epilogue10collective6detail29Sm90TmaWarpSpecializedAdapterINS1G_15DefaultEpilogueISJ_SK_SK_NS1F_6thread17LinearCombinationISJ_Li1EffLNS1K_9ScaleType4KindE0ELNS_15FloatRoundStyleE2ESJ_EENS1_15EpilogueDefaultEEEEEvvEEEEvNT_6ParamsE,@"STO_CUDA_ENTRY STV_DEFAULT"
_ZN7cutlass13device_kernelINS_4gemm6kernel13GemmUniversalIN4cute5tupleIJiiiiEEENS1_10collective13CollectiveMmaINS1_37MainloopSm90TmaGmmaWarpSpecializedFP8ILi3ENS5_IJNS4_1CILi1EEENSA_ILi2EEESB_EEENS1_35KernelTmaWarpSpecializedCooperativeEEENS5_IJNSA_ILi256EEENSA_ILi64EEESH_EEENS_12float_e4m3_tENS5_IJlSB_lEEESJ_SK_NS4_8TiledMMAINS4_8MMA_AtomIJNS4_4SM904GMMA30MMA_64x64x32_F32E4M3E4M3_SS_TNILNSO_7ScaleInE1ELSQ_1EEEEEENS4_6LayoutINS5_IJSC_SB_SB_EEENS5_IJSB_NSA_ILi0EEESV_EEEEENS5_IJNS4_10UnderscoreESY_SY_EEEEENS4_23SM90_TMA_LOAD_MULTICASTENS4_14ComposedLayoutINS4_7SwizzleILi2ELi4ELi3EEENS4_18smem_ptr_flag_bitsILi8EEENST_INS5_IJNSA_ILi8EEESH_EEENS5_IJSH_SB_EEEEEEEvNS4_8identityENS4_13SM90_TMA_LOADES1B_vS1C_EENS_8epilogue10collective6detail29Sm90TmaWarpSpecializedAdapterINS1G_15DefaultEpilogueISJ_SK_SK_NS1F_6thread17LinearCombinationISJ_Li1EffLNS1K_9ScaleType4KindE0ELNS_15FloatRoundStyleE2ESJ_EENS1_15EpilogueDefaultEEEEEvvEEEEvNT_6ParamsE:
[----:B------:R-:W-:Y:S01]  /*0000*/  LDC R1, c[0x0][0x28] ;  /* 0x00000a00ff017b82 */ /* 0x000fe20000000800 */
[----:B------:R-:W0:Y:S01]  /*0010*/  S2R R0, SR_TID.X ;  /* 0x0000000000007919 */ /* 0x000e220000002100 */
[----:B------:R-:W-:Y:S01]  /*0020*/  ELECT P0, URZ, PT ;  /* 0x00000000003f782f */ /* 0x000fe20003800000 */
[----:B------:R-:W-:Y:S01]  /*0030*/  BSSY B0, `(.L_x_0) ;  /* 0x000000f000007945 */ /* 0x000fe20003800000 */
[--C-:B0-----:R-:W-:Y:S02]  /*0040*/  SHF.R.U32.HI R2, RZ, 0x5, R0.reuse ;  /* 0x00000005ff027819 */ /* 0x101fe40000011600 */
[----:B------:R-:W-:-:S03]  /*0050*/  SHF.R.U32.HI R3, RZ, 0x7, R0 ;  /* 0x00000007ff037819 */ /* 0x000fc60000011600 */
[----:B------:R-:W0:Y:S04]  /*0060*/  SHFL.IDX PT, R6, R2, RZ, 0x1f ;  /* 0x00001fff02067589 */ /* 0x000e2800000e0000 */
[----:B------:R1:W2:Y:S01]  /*0070*/  SHFL.IDX PT, R4, R3, RZ, 0x1f ;  /* 0x00001fff03047589 */ /* 0x0002a200000e0000 */
[----:B0-----:R-:W-:-:S13]  /*0080*/  ISETP.NE.OR P0, PT, R6, RZ, !P0 ;  /* 0x000000ff0600720c */ /* 0x001fda0004705670 */
[----:B-12---:R-:W-:Y:S05]  /*0090*/  @P0 BRA `(.L_x_1) ;  /* 0x0000000000200947 */ /* 0x006fea0003800000 */
[----:B------:R-:W-:Y:S02]  /*00a0*/  ULDC.64 UR4, c[0x0][0x198] ;  /* 0x0000660000047ab9 */ /* 0x000fe40000000a00 */
[----:B------:R-:W-:Y:S02]  /*00b0*/  UIADD3 UR6, UP0, UR4, 0xf0, URZ ;  /* 0x000000f004067890 */ /* 0x000fe4000ff1e03f */
[----:B------:R-:W-:Y:S02]  /*00c0*/  UIADD3 UR4, UP1, UR4, 0x1f0, URZ ;  /* 0x000001f004047890 */ /* 0x000fe4000ff3e03f */
[----:B------:R-:W-:Y:S02]  /*00d0*/  UIADD3.X UR7, URZ, UR5, URZ, UP0, !UPT ;  /* 0x000000053f077290 */ /* 0x000fe400087fe43f */
[----:B------:R-:W-:-:S07]  /*00e0*/  UIADD3.X UR5, URZ, UR5, URZ, UP1, !UPT ;  /* 0x000000053f057290 */ /* 0x000fce0008ffe43f */
[----:B------:R0:W-:Y:S02]  /*00f0*/  UTMACCTL.PF [UR6] ;  /* 0x00000000060079b9 */ /* 0x0001e40008040000 */
[----:B------:R0:W-:Y:S02]  /*0100*/  UTMACCTL.PF [UR4] ;  /* 0x00000000040079b9 */ /* 0x0001e40008040000 */
[----:B0-----:R-:W-:Y:S01]  /*0110*/  NOP ;  /* 0x0000000000007918 */ /* 0x001fe20000000000 */
.L_x_1:
[----:B------:R-:W-:Y:S05]  /*0120*/  BSYNC B0 ;  /* 0x0000000000007941 */ /* 0x000fea0003800000 */
.L_x_0:
[----:B------:R-:W0:Y:S02]  /*0130*/  SHFL.IDX PT, R3, R2, RZ, 0x1f ;  /* 0x00001fff02037589 */ /* 0x000e2400000e0000 */
[----:B0-----:R-:W-:-:S13]  /*0140*/  ISETP.NE.AND P0, PT, R3, RZ, PT ;  /* 0x000000ff0300720c */ /* 0x001fda0003f05270 */
[----:B------:R-:W-:Y:S05]  /*0150*/  @P0 BRA `(.L_x_2) ;  /* 0x0000000000500947 */ /* 0x000fea0003800000 */
[----:B------:R-:W0:Y:S01]  /*0160*/  S2UR UR8, SR_CgaCtaId ;  /* 0x00000000000879c3 */ /* 0x000e220000008800 */
[----:B------:R-:W-:Y:S01]  /*0170*/  UMOV UR4, 0x400 ;  /* 0x0000040000047882 */ /* 0x000fe20000000000 */
[----:B------:R-:W-:Y:S01]  /*0180*/  UMOV UR5, 0x1 ;  /* 0x0000000100057882 */ /* 0x000fe20000000000 */
[----:B------:R-:W-:Y:S01]  /*0190*/  UMOV UR6, 0x4 ;  /* 0x0000000400067882 */ /* 0x000fe20000000000 */
[----:B------:R-:W-:Y:S01]  /*01a0*/  ELECT P0, URZ, PT ;  /* 0x00000000003f782f */ /* 0x000fe20003800000 */
[----:B------:R-:W-:-:S04]  /*01b0*/  UIADD3 UR6, -UR6, 0x100000, URZ ;  /* 0x0010000006067890 */ /* 0x000fc8000fffe13f */
[----:B------:R-:W-:Y:S02]  /*01c0*/  USHF.L.U32 UR7, UR6, 0xb, URZ ;  /* 0x0000000b06077899 */ /* 0x000fe4000800063f */
[----:B------:R-:W-:Y:S02]  /*01d0*/  USHF.L.U32 UR6, UR6, 0x1, URZ ;  /* 0x0000000106067899 */ /* 0x000fe4000800063f */
[----:B0-----:R-:W-:Y:S02]  /*01e0*/  ULEA UR8, UR8, UR4, 0x18 ;  /* 0x0000000408087291 */ /* 0x001fe4000f8ec03f */
[----:B------:R-:W-:-:S04]  /*01f0*/  UIADD3 UR4, -UR5, 0x100000, URZ ;  /* 0x0010000005047890 */ /* 0x000fc8000fffe13f */
[----:B------:R-:W-:Y:S02]  /*0200*/  USHF.L.U32 UR5, UR4, 0xb, URZ ;  /* 0x0000000b04057899 */ /* 0x000fe4000800063f */
[----:B------:R-:W-:Y:S01]  /*0210*/  USHF.L.U32 UR4, UR4, 0x1, URZ ;  /* 0x0000000104047899 */ /* 0x000fe2000800063f */
[----:B------:R-:W0:Y:S11]  /*0220*/  FENCE.VIEW.ASYNC.S ;  /* 0x00000000000073c6 */ /* 0x000e360000000000 */
[----:B0-----:R0:W1:Y:S01]  /*0230*/  SYNCS.EXCH.64 URZ, [UR8], UR4 ;  /* 0x00000004083f75b2 */ /* 0x0010620008000100 */
[----:B------:R0:W2:Y:S01]  /*0240*/  SYNCS.EXCH.64 URZ, [UR8+0x18], UR6 ;  /* 0x00001806083f75b2 */ /* 0x0000a20008000100 */
[----:B------:R0:W3:Y:S01]  /*0250*/  SYNCS.EXCH.64 URZ, [UR8+0x8], UR4 ;  /* 0x00000804083f75b2 */ /* 0x0000e20008000100 */
[----:B------:R0:W4:Y:S01]  /*0260*/  SYNCS.EXCH.64 URZ, [UR8+0x20], UR6 ;  /* 0x00002006083f75b2 */ /* 0x0001220008000100 */
[----:B------:R0:W0:Y:S01]  /*0270*/  SYNCS.EXCH.64 URZ, [UR8+0x10], UR4 ;  /* 0x00001004083f75b2 */ /* 0x0000220008000100 */
[----:B------:R0:W0:Y:S01]  /*0280*/  SYNCS.EXCH.64 URZ, [UR8+0x28], UR6 ;  /* 0x00002806083f75b2 */ /* 0x0000220008000100 */
[----:B------:R-:W-:Y:S01]  /*0290*/  NOP ;  /* 0x0000000000007918 */ /* 0x000fe20000000000 */
.L_x_2:
[----:B------:R-:W5:Y:S01]  /*02a0*/  SHFL.IDX PT, R2, R2, RZ, 0x1f ;  /* 0x00001fff02027589 */ /* 0x000f6200000e0000 */
[----:B------:R-:W-:Y:S01]  /*02b0*/  SHF.R.S32.HI R5, RZ, 0x1f, R0 ;  /* 0x0000001fff057819 */ /* 0x000fe20000011400 */
[----:B0-----:R-:W0:Y:S01]  /*02c0*/  S2UR UR8, SR_CTAID.X ;  /* 0x00000000000879c3 */ /* 0x001e220000002500 */
[----:B------:R-:W-:Y:S01]  /*02d0*/  ELECT P0, URZ, PT ;  /* 0x00000000003f782f */ /* 0x000fe20003800000 */
[----:B------:R-:W1:Y:S01]  /*02e0*/  S2R R8, SR_CTAID.Y ;  /* 0x0000000000087919 */ /* 0x000e620000002600 */
[----:B------:R-:W-:Y:S01]  /*02f0*/  LEA.HI R5, R5, R0, RZ, 0x7 ;  /* 0x0000000005057211 */ /* 0x000fe200078f38ff */
[----:B------:R-:W-:Y:S01]  /*0300*/  ULDC UR4, c[0x0][0x154] ;  /* 0x0000550000047ab9 */ /* 0x000fe20000000800 */
[----:B------:R-:W-:Y:S01]  /*0310*/  NOP ;  /* 0x0000000000007918 */ /* 0x000fe20000000000 */
[----:B------:R-:W-:Y:S01]  /*0320*/  NOP ;  /* 0x0000000000007918 */ /* 0x000fe20000000000 */
[----:B------:R-:W-:Y:S01]  /*0330*/  LOP3.LUT R5, R5, 0xffffff80, RZ, 0xc0, !PT ;  /* 0xffffff8005057812 */ /* 0x000fe200078ec0ff */
[----:B------:R-:W2:Y:S04]  /*0340*/  LDC R14, c[0x0][0x140] ;  /* 0x00005000ff0e7b82 */ /* 0x000ea80000000800 */
[----:B------:R-:W-:-:S04]  /*0350*/  IMAD.IADD R5, R0, 0x1, -R5 ;  /* 0x0000000100057824 */ /* 0x000fc800078e0a05 */
[----:B------:R-:W3:Y:S01]  /*0360*/  LDC R19, c[0x0][0x148] ;  /* 0x00005200ff137b82 */ /* 0x000ee20000000800 */
[----:B------:R-:W-:Y:S02]  /*0370*/  SHF.R.S32.HI R10, RZ, 0x1f, R5 ;  /* 0x0000001fff0a7819 */ /* 0x000fe40000011405 */
[----:B------:R-:W-:Y:S02]  /*0380*/  LOP3.LUT P2, RZ, R5, 0x7, RZ, 0xc0, !PT ;  /* 0x0000000705ff7812 */ /* 0x000fe4000784c0ff */
[----:B------:R-:W-:Y:S02]  /*0390*/  LEA.HI R10, R10, R5, RZ, 0x3 ;  /* 0x000000050a0a7211 */ /* 0x000fe400078f18ff */
[----:B-----5:R-:W-:Y:S01]  /*03a0*/  ISETP.NE.OR P0, PT, R2, RZ, !P0 ;  /* 0x000000ff0200720c */ /* 0x020fe20004705670 */
[----:B------:R-:W5:Y:S01]  /*03b0*/  LDC R12, c[0x0][0x144] ;  /* 0x00005100ff0c7b82 */ /* 0x000f620000000800 */
[--C-:B------:R-:W-:Y:S02]  /*03c0*/  SHF.R.S32.HI R2, RZ, 0x3, R10.reuse ;  /* 0x00000003ff027819 */ /* 0x100fe4000001140a */
[----:B------:R-:W-:-:S02]  /*03d0*/  SHF.R.S32.HI R7, RZ, 0x1f, R10 ;  /* 0x0000001fff077819 */ /* 0x000fc4000001140a */
[----:B------:R-:W-:Y:S02]  /*03e0*/  SHF.R.S32.HI R10, RZ, 0x1f, R3 ;  /* 0x0000001fff0a7819 */ /* 0x000fe40000011403 */
[----:B------:R-:W-:Y:S02]  /*03f0*/  LEA.HI R7, R7, R2, RZ, 0x2 ;  /* 0x0000000207077211 */ /* 0x000fe400078f10ff */
[----:B------:R-:W-:Y:S02]  /*0400*/  LEA.HI R10, R10, R3, RZ, 0x2 ;  /* 0x000000030a0a7211 */ /* 0x000fe400078f10ff */
[----:B------:R-:W-:Y:S01]  /*0410*/  LOP3.LUT R7, R7, 0xfffffffc, RZ, 0xc0, !PT ;  /* 0xfffffffc07077812 */ /* 0x000fe200078ec0ff */
[----:B------:R-:W-:Y:S01]  /*0420*/  VOTEU.ALL UP0, P0 ;  /* 0x00000000003f7886 */ /* 0x000fe20000000000 */
[----:B-1----:R-:W-:Y:S01]  /*0430*/  I2FP.F32.U32 R11, R8 ;  /* 0x00000008000b7245 */ /* 0x002fe20000201000 */
[----:B------:R-:W-:Y:S01]  /*0440*/  VOTEU.ALL UP1, P0 ;  /* 0x00000000003f7886 */ /* 0x000fe20000020000 */
[----:B------:R-:W-:Y:S01]  /*0450*/  LOP3.LUT R10, R10, 0x3ffffffc, RZ, 0xc0, !PT ;  /* 0x3ffffffc0a0a7812 */ /* 0x000fe200078ec0ff */
[----:B------:R-:W-:Y:S01]  /*0460*/  IMAD.IADD R7, R2, 0x1, -R7 ;  /* 0x0000000102077824 */ /* 0x000fe200078e0a07 */
[----:B------:R-:W1:Y:S01]  /*0470*/  @!UP0 S2UR UR7, SR_CgaCtaId ;  /* 0x00000000000789c3 */ /* 0x000e620000008800 */
[----:B0-----:R-:W-:Y:S01]  /*0480*/  I2FP.F32.U32 R2, UR8 ;  /* 0x0000000800027c45 */ /* 0x001fe20008201000 */
[----:B------:R-:W-:Y:S01]  /*0490*/  FMUL R13, R11, UR4 ;  /* 0x000000040b0d7c20 */ /* 0x000fe20008400000 */
[----:B------:R-:W-:Y:S01]  /*04a0*/  ULDC UR4, c[0x0][0x150] ;  /* 0x0000540000047ab9 */ /* 0x000fe20000000800 */
[----:B------:R-:W-:Y:S01]  /*04b0*/  IMAD.IADD R10, R3, 0x1, -R10 ;  /* 0x00000001030a7824 */ /* 0x000fe200078e0a0a */
[----:B------:R-:W-:Y:S01]  /*04c0*/  SHF.R.S32.HI R3, RZ, 0x1f, R6 ;  /* 0x0000001fff037819 */ /* 0x000fe20000011406 */
[----:B------:R-:W-:Y:S01]  /*04d0*/  FMUL R11, R2, UR4 ;  /* 0x00000004020b7c20 */ /* 0x000fe20008400000 */
[----:B------:R-:W-:Y:S01]  /*04e0*/  UMOV UR4, 0x20 ;  /* 0x0000002000047882 */ /* 0x000fe20000000000 */
[----:B------:R-:W0:Y:S01]  /*04f0*/  F2I.U32.TRUNC.NTZ R13, R13 ;  /* 0x0000000d000d7305 */ /* 0x000e22000020f000 */
[----:B------:R-:W-:Y:S01]  /*0500*/  LEA.HI R3, R3, R6, RZ, 0x2 ;  /* 0x0000000603037211 */ /* 0x000fe200078f10ff */
[----:B------:R-:W-:Y:S01]  /*0510*/  IMAD R7, R10, 0x4, R7 ;  /* 0x000000040a077824 */ /* 0x000fe200078e0207 */
[----:B------:R-:W-:Y:S01]  /*0520*/  @!UP0 UMOV UR6, 0x400 ;  /* 0x0000040000068882 */ /* 0x000fe20000000000 */
[----:B------:R-:W-:-:S04]  /*0530*/  @!UP0 UIADD3 UR4, -UR4, 0x100000, URZ ;  /* 0x0010000004048890 */ /* 0x000fc8000fffe13f */
[----:B------:R-:W-:Y:S02]  /*0540*/  @!UP0 USHF.L.U32 UR5, UR4, 0xb, URZ ;  /* 0x0000000b04058899 */ /* 0x000fe4000800063f */
[----:B------:R-:W-:Y:S01]  /*0550*/  @!UP0 USHF.L.U32 UR4, UR4, 0x1, URZ ;  /* 0x0000000104048899 */ /* 0x000fe2000800063f */
[----:B------:R-:W-:Y:S01]  /*0560*/  LOP3.LUT R3, R3, 0xfffffffc, RZ, 0xc0, !PT ;  /* 0xfffffffc03037812 */ /* 0x000fe200078ec0ff */
[C---:B------:R-:W-:Y:S01]  /*0570*/  IMAD.SHL.U32 R2, R7.reuse, 0x4, RZ ;  /* 0x0000000407027824 */ /* 0x040fe200078e00ff */
[----:B--2---:R-:W-:Y:S01]  /*0580*/  ISETP.EQ.U32.AND P3, PT, R14, 0x1, PT ;  /* 0x000000010e00780c */ /* 0x004fe20003f62070 */
[----:B------:R-:W2:Y:S01]  /*0590*/  F2I.U32.TRUNC.NTZ R11, R11 ;  /* 0x0000000b000b7305 */ /* 0x000ea2000020f000 */
[----:B------:R-:W-:Y:S02]  /*05a0*/  VIADD R10, R4, 0xffffffff ;  /* 0xffffffff040a7836 */ /* 0x000fe40000000000 */
[----:B------:R-:W-:Y:S01]  /*05b0*/  IMAD.IADD R6, R6, 0x1, -R3 ;  /* 0x0000000106067824 */ /* 0x000fe200078e0a03 */
[----:B------:R-:W-:-:S02]  /*05c0*/  LOP3.LUT R5, R7, 0xc, R2, 0x78, !PT ;  /* 0x0000000c07057812 */ /* 0x000fc400078e7802 */
[----:B------:R-:W-:Y:S01]  /*05d0*/  ISETP.GE.U32.AND P5, PT, R10, 0x2, PT ;  /* 0x000000020a00780c */ /* 0x000fe20003fa6070 */
[----:B0-----:R-:W-:Y:S01]  /*05e0*/  IMAD.MOV R20, RZ, RZ, -R13 ;  /* 0x000000ffff147224 */ /* 0x001fe200078e0a0d */
[----:B-1----:R-:W-:Y:S01]  /*05f0*/  @!UP0 ULEA UR6, UR7, UR6, 0x18 ;  /* 0x0000000607068291 */ /* 0x002fe2000f8ec03f */
[C---:B------:R-:W-:Y:S01]  /*0600*/  ISETP.NE.AND P1, PT, R6.reuse, 0x3, PT ;  /* 0x000000030600780c */ /* 0x040fe20003f25270 */
[----:B------:R-:W-:Y:S01]  /*0610*/  VOTEU.ALL UP0, P0 ;  /* 0x00000000003f7886 */ /* 0x000fe20000000000 */
[----:B---3--:R-:W-:Y:S01]  /*0620*/  IMAD R2, R19, R20, R8 ;  /* 0x0000001413027224 */ /* 0x008fe200078e0208 */
[----:B------:R-:W-:Y:S02]  /*0630*/  ISETP.LT.U32.AND P0, PT, R5, 0x2, !P2 ;  /* 0x000000020500780c */ /* 0x000fe40005701070 */
[----:B------:R-:W-:Y:S01]  /*0640*/  ISETP.EQ.OR P1, PT, R6, RZ, !P1 ;  /* 0x000000ff0600720c */ /* 0x000fe20004f22670 */
[----:B--2---:R-:W-:Y:S01]  /*0650*/  IMAD.MOV R11, RZ, RZ, -R11 ;  /* 0x000000ffff0b7224 */ /* 0x004fe200078e0a0b */
[----:B------:R-:W-:-:S02]  /*0660*/  ISETP.NE.AND P4, PT, R2, R5, PT ;  /* 0x000000050200720c */ /* 0x000fc40003f85270 */
[----:B------:R-:W-:Y:S01]  /*0670*/  ISETP.EQ.AND P1, PT, R4, RZ, P1 ;  /* 0x000000ff0400720c */ /* 0x000fe20000f22270 */
[----:B-----5:R-:W-:Y:S01]  /*0680*/  IMAD R11, R12, R11, UR8 ;  /* 0x000000080c0b7e24 */ /* 0x020fe2000f8e020b */
[----:B------:R-:W-:Y:S01]  /*0690*/  ISETP.NE.AND P2, PT, R4, RZ, PT ;  /* 0x000000ff0400720c */ /* 0x000fe20003f45270 */
[----:B------:R-:W0:Y:S02]  /*06a0*/  FENCE.VIEW.ASYNC.S ;  /* 0x00000000000073c6 */ /* 0x000e240000000000 */
[----:B0-----:R0:W1:Y:S01]  /*06b0*/  @!UP0 SYNCS.EXCH.64 URZ, [UR6+0x40], UR4 ;  /* 0x00004004063f85b2 */ /* 0x0010620008000100 */
[----:B------:R-:W-:Y:S02]  /*06c0*/  SEL R4, RZ, 0x1, !P1 ;  /* 0x00000001ff047807 */ /* 0x000fe40004800000 */
[----:B------:R-:W-:Y:S02]  /*06d0*/  ISETP.EQ.OR P4, PT, R11, RZ, !P4 ;  /* 0x000000ff0b00720c */ /* 0x000fe40006782670 */
[----:B------:R-:W-:-:S02]  /*06e0*/  SEL R4, R4, 0x2, P5 ;  /* 0x0000000204047807 */ /* 0x000fc40002800000 */
[----:B------:R-:W-:Y:S01]  /*06f0*/  PLOP3.LUT P0, PT, P0, P4, PT, 0x80, 0x0 ;  /* 0x000000000000781c */ /* 0x000fe20000709070 */
[----:B------:R0:W2:Y:S01]  /*0700*/  @!UP1 SYNCS.EXCH.64 URZ, [UR6+0x48], UR4 ;  /* 0x00004804063f95b2 */ /* 0x0000a20008000100 */
[----:B------:R-:W-:Y:S01]  /*0710*/  NOP ;  /* 0x0000000000007918 */ /* 0x000fe20000000000 */
[----:B------:R-:W-:Y:S10]  /*0720*/  @!P3 BRA `(.L_x_3) ;  /* 0x000000000008b947 */ /* 0x000ff40003800000 */
[----:B-12-4-:R-:W-:Y:S01]  /*0730*/  UCGABAR_ARV ;  /* 0x00000000000079c7 */ /* 0x016fe20008000000 */
[----:B------:R-:W-:Y:S05]  /*0740*/  BRA `(.L_x_4) ;  /* 0x0000000000047947 */ /* 0x000fea0003800000 */
.L_x_3:
[----:B-12-4-:R-:W-:Y:S01]  /*0750*/  NOP ;  /* 0x0000000000007918 */ /* 0x016fe20000000000 */
.L_x_4:
[----:B------:R-:W1:Y:S01]  /*0760*/  LDC R2, c[0x0][0x65c] ;  /* 0x00019700ff027b82 */ /* 0x000e620000000800 */
[----:B------:R-:W-:Y:S01]  /*0770*/  IMAD.MOV.U32 R3, RZ, RZ, RZ ;  /* 0x000000ffff037224 */ /* 0x000fe200078e00ff */
[----:B-1----:R-:W-:Y:S01]  /*0780*/  ISETP.NE.AND P4, PT, R2, 0x1, PT ;  /* 0x000000010200780c */ /* 0x002fe20003f85270 */
[----:B------:R-:W-:-:S12]  /*0790*/  IMAD.U32 R2, RZ, RZ, UR8 ;  /* 0x00000008ff027e24 */ /* 0x000fd8000f8e00ff */
[----:B------:R-:W1:Y:S01]  /*07a0*/  @P4 LDC R15, c[0x0][0x10] ;  /* 0x00000400ff0f4b82 */ /* 0x000e620000000800 */
[----:B------:R-:W-:Y:S02]  /*07b0*/  @P4 IMAD.MOV.U32 R9, RZ, RZ, RZ ;  /* 0x000000ffff094224 */ /* 0x000fe400078e00ff */
[----:B------:R-:W-:-:S05]  /*07c0*/  @P4 IMAD.MOV.U32 R7, RZ, RZ, RZ ;  /* 0x000000ffff074224 */ /* 0x000fca00078e00ff */
[----:B------:R-:W2:Y:S01]  /*07d0*/  @!P4 LDC R13, c[0x0][0xc] ;  /* 0x00000300ff0dcb82 */ /* 0x000ea20000000800 */
[----:B-1----:R-:W-:-:S04]  /*07e0*/  @P4 IMAD.WIDE.U32 R14, R15, UR8, R8 ;  /* 0x000000080f0e4c25 */ /* 0x002fc8000f8e0008 */
[----:B--2---:R-:W-:-:S04]  /*07f0*/  @!P4 IMAD.WIDE.U32 R12, R8, R13, R2 ;  /* 0x0000000d080cc225 */ /* 0x004fc800078e0002 */
[----:B------:R-:W-:Y:S02]  /*0800*/  @P4 IMAD.MOV.U32 R2, RZ, RZ, R14 ;  /* 0x000000ffff024224 */ /* 0x000fe400078e000e */
[----:B------:R-:W-:Y:S02]  /*0810*/  @P4 IMAD.IADD R3, R15, 0x1, R7 ;  /* 0x000000010f034824 */ /* 0x000fe400078e0207 */
[----:B------:R-:W-:Y:S02]  /*0820*/  @!P4 IMAD.MOV.U32 R2, RZ, RZ, R12 ;  /* 0x000000ffff02c224 */ /* 0x000fe400078e000c */
[----:B------:R-:W-:Y:S01]  /*0830*/  @!P4 IMAD.MOV.U32 R3, RZ, RZ, R13 ;  /* 0x000000ffff03c224 */ /* 0x000fe200078e000d */
[----:B------:R-:W-:Y:S06]  /*0840*/  @!P3 BRA `(.L_x_5) ;  /* 0x00000000000cb947 */ /* 0x000fec0003800000 */
[----:B------:R-:W-:Y:S01]  /*0850*/  UCGABAR_WAIT ;  /* 0x0000000000007dc7 */ /* 0x000fe20008000000 */
[----:B------:R-:W-:Y:S01]  /*0860*/  CCTL.IVALL ;  /* 0x00000000ff00798f */ /* 0x000fe20002000000 */
[----:B------:R-:W-:Y:S05]  /*0870*/  BRA `(.L_x_6) ;  /* 0x0000000000047947 */ /* 0x000fea0003800000 */
.L_x_5:
[----:B------:R-:W-:Y:S06]  /*0880*/  BAR.SYNC.DEFER_BLOCKING 0x0 ;  /* 0x0000000000007b1d */ /* 0x000fec0000010000 */
.L_x_6:
[----:B------:R-:W-:Y:S05]  /*0890*/  @!P2 BRA `(.L_x_7) ;  /* 0x0000007400e4a947 */ /* 0x000fea0003800000 */
[----:B------:R-:W-:-:S13]  /*08a0*/  ISETP.GT.U32.AND P1, PT, R10, 0x1, PT ;  /* 0x000000010a00780c */ /* 0x000fda0003f24070 */
[----:B0-----:R-:W-:Y:S05]  /*08b0*/  @P1 EXIT ;  /* 0x000000000000194d */ /* 0x001fea0003800000 */
[----:B------:R-:W-:Y:S01]  /*08c0*/  ULDC.64 UR4, c[0x0][0x650] ;  /* 0x0001940000047ab9 */ /* 0x000fe20000000a00 */
[----:B------:R-:W-:Y:S01]  /*08d0*/  PRMT R14, RZ, 0x7610, R14 ;  /* 0x00007610ff0e7816 */ /* 0x000fe2000000000e */
[----:B------:R-:W-:Y:S01]  /*08e0*/  IMAD.MOV.U32 R7, RZ, RZ, -0x1 ;  /* 0xffffffffff077424 */ /* 0x000fe200078e00ff */
[----:B------:R-:W-:Y:S01]  /*08f0*/  ISETP.GE.U32.AND P1, PT, R2, UR4, PT ;  /* 0x0000000402007c0c */ /* 0x000fe2000bf26070 */
[----:B------:R-:W-:Y:S02]  /*0900*/  IMAD.MOV.U32 R10, RZ, RZ, -0x1 ;  /* 0xffffffffff0a7424 */ /* 0x000fe400078e00ff */
[----:B------:R-:W-:Y:S01]  /*0910*/  IMAD.MOV.U32 R6, RZ, RZ, -0x1 ;  /* 0xffffffffff067424 */ /* 0x000fe200078e00ff */
[----:B------:R-:W-:-:S13]  /*0920*/  ISETP.GE.U32.AND.EX P1, PT, R3, UR5, PT, P1 ;  /* 0x0000000503007c0c */ /* 0x000fda000bf26110 */
[----:B------:R-:W-:Y:S05]  /*0930*/  @P1 BRA `(.L_x_8) ;  /* 0x0000000400281947 */ /* 0x000fea0003800000 */
[----:B------:R-:W0:Y:S01]  /*0940*/  LDC.64 R22, c[0x0][0x628] ;  /* 0x00018a00ff167b82 */ /* 0x000e220000000a00 */
[----:B------:R-:W-:Y:S02]  /*0950*/  IMAD.MOV.U32 R6, RZ, RZ, R2 ;  /* 0x000000ffff067224 */ /* 0x000fe400078e0002 */
[----:B------:R-:W-:-:S05]  /*0960*/  IMAD.MOV.U32 R7, RZ, RZ, R3 ;  /* 0x000000ffff077224 */ /* 0x000fca00078e0003 */
[----:B------:R-:W1:Y:S08]  /*0970*/  LDC R10, c[0x0][0x630] ;  /* 0x00018c00ff0a7b82 */ /* 0x000e700000000800 */
[----:B------:R-:W2:Y:S01]  /*0980*/  LDC.64 R24, c[0x0][0x620] ;  /* 0x00018800ff187b82 */ /* 0x000ea20000000a00 */
[----:B0-----:R-:W-:-:S04]  /*0990*/  ISETP.NE.U32.AND P1, PT, R22, RZ, PT ;  /* 0x000000ff1600720c */ /* 0x001fc80003f25070 */
[----:B------:R-:W-:-:S13]  /*09a0*/  ISETP.NE.AND.EX P1, PT, R23, RZ, PT, P1 ;  /* 0x000000ff1700720c */ /* 0x000fda0003f25310 */
[----:B-12---:R-:W-:Y:S05]  /*09b0*/  @!P1 BRA `(.L_x_9) ;  /* 0x0000000000289947 */ /* 0x006fea0003800000 */
[----:B------:R-:W0:Y:S02]  /*09c0*/  LDC R15, c[0x0][0x634] ;  /* 0x00018d00ff0f7b82 */ /* 0x000e240000000800 */
[----:B0-----:R-:W-:-:S05]  /*09d0*/  IADD3 R15, P1, R2, R15, RZ ;  /* 0x0000000f020f7210 */ /* 0x001fca0007f3e0ff */
[----:B------:R-:W-:-:S04]  /*09e0*/  IMAD.X R17, RZ, RZ, R3, P1 ;  /* 0x000000ffff117224 */ /* 0x000fc800008e0603 */
[----:B------:R-:W-:-:S04]  /*09f0*/  IMAD.WIDE.U32 R6, R17, R22, RZ ;  /* 0x0000001611067225 */ /* 0x000fc800078e00ff */
[----:B------:R-:W-:-:S04]  /*0a00*/  IMAD.WIDE.U32 R12, P1, R15, R23, R6 ;  /* 0x000000170f0c7225 */ /* 0x000fc80007820006 */
[----:B------:R-:W-:-:S04]  /*0a10*/  IMAD.WIDE.U32 R6, R15, R22, RZ ;  /* 0x000000160f067225 */ /* 0x000fc800078e00ff */
[----:B------:R-:W-:Y:S01]  /*0a20*/  IMAD.X R15, RZ, RZ, RZ, P1 ;  /* 0x000000ffff0f7224 */ /* 0x000fe200008e06ff */
[----:B------:R-:W-:Y:S01]  /*0a30*/  IADD3 RZ, P1, R7, R12, RZ ;  /* 0x0000000c07ff7210 */ /* 0x000fe20007f3e0ff */
[----:B------:R-:W-:-:S04]  /*0a40*/  IMAD.MOV.U32 R14, RZ, RZ, R13 ;  /* 0x000000ffff0e7224 */ /* 0x000fc800078e000d */
[----:B------:R-:W-:-:S08]  /*0a50*/  IMAD.WIDE.U32.X R6, R17, R23, R14, P1 ;  /* 0x0000001711067225 */ /* 0x000fd000008e040e */
.L_x_9:
[----:B------:R-:W0:Y:S01]  /*0a60*/  LDC.64 R22, c[0x0][0x640] ;  /* 0x00019000ff167b82 */ /* 0x000e220000000a00 */
[--C-:B------:R-:W-:Y:S01]  /*0a70*/  SHF.R.U64 R26, R6, R10, R7.reuse ;  /* 0x0000000a061a7219 */ /* 0x100fe20000001207 */
[----:B------:R-:W-:Y:S01]  /*0a80*/  IMAD R20, R19, R20, R8 ;  /* 0x0000001413147224 */ /* 0x000fe200078e0208 */
[----:B------:R-:W-:Y:S01]  /*0a90*/  SHF.R.U32.HI R6, RZ, R10, R7 ;  /* 0x0000000aff067219 */ /* 0x000fe20000011607 */
[----:B------:R-:W-:Y:S01]  /*0aa0*/  IMAD.MOV.U32 R19, RZ, RZ, 0x1 ;  /* 0x00000001ff137424 */ /* 0x000fe200078e00ff */
[----:B------:R-:W-:-:S03]  /*0ab0*/  IADD3 R9, P1, RZ, -R26, RZ ;  /* 0x8000001aff097210 */ /* 0x000fc60007f3e0ff */
[----:B------:R-:W1:Y:S02]  /*0ac0*/  LDC R12, c[0x0][0x618] ;  /* 0x00018600ff0c7b82 */ /* 0x000e640000000800 */
[----:B------:R-:W-:-:S04]  /*0ad0*/  IMAD.X R7, RZ, RZ, ~R6, P1 ;  /* 0x000000ffff077224 */ /* 0x000fc800008e0e06 */
[-C--:B------:R-:W-:Y:S02]  /*0ae0*/  IMAD R10, R7, R24.reuse, RZ ;  /* 0x00000018070a7224 */ /* 0x080fe400078e02ff */
[----:B------:R-:W2:Y:S01]  /*0af0*/  LDC R16, c[0x0][0x608] ;  /* 0x00018200ff107b82 */ /* 0x000ea20000000800 */
[----:B------:R-:W-:-:S04]  /*0b00*/  IMAD.WIDE.U32 R6, R9, R24, R2 ;  /* 0x0000001809067225 */ /* 0x000fc800078e0002 */
[----:B------:R-:W-:-:S03]  /*0b10*/  IMAD R9, R9, R25, R10 ;  /* 0x0000001909097224 */ /* 0x000fc600078e020a */
[----:B------:R-:W3:Y:S01]  /*0b20*/  LDC R18, c[0x0][0x658] ;  /* 0x00019600ff127b82 */ /* 0x000ee20000000800 */
[----:B------:R-:W-:Y:S01]  /*0b30*/  IMAD.IADD R7, R7, 0x1, R9 ;  /* 0x0000000107077824 */ /* 0x000fe200078e0209 */
[----:B0-----:R-:W-:Y:S01]  /*0b40*/  ISETP.NE.U32.AND P1, PT, R22, RZ, PT ;  /* 0x000000ff1600720c */ /* 0x001fe20003f25070 */
[----:B------:R-:W-:-:S03]  /*0b50*/  IMAD.MOV.U32 R9, RZ, RZ, -0x1 ;  /* 0xffffffffff097424 */ /* 0x000fc600078e00ff */
[----:B------:R-:W-:Y:S02]  /*0b60*/  ISETP.NE.AND.EX P1, PT, R23, RZ, PT, P1 ;  /* 0x000000ff1700720c */ /* 0x000fe40003f25310 */
[----:B------:R-:W0:Y:S01]  /*0b70*/  LDC R17, c[0x0][0x600] ;  /* 0x00018000ff117b82 */ /* 0x000e220000000800 */
[-CC-:B-1----:R-:W-:Y:S02]  /*0b80*/  SHF.R.U64 R14, R6, R12.reuse, R7.reuse ;  /* 0x0000000c060e7219 */ /* 0x182fe40000001207 */
[----:B------:R-:W-:-:S05]  /*0b90*/  SHF.R.U32.HI R7, RZ, R12, R7 ;  /* 0x0000000cff077219 */ /* 0x000fca0000011607 */
[----:B------:R-:W1:Y:S01]  /*0ba0*/  LDC R21, c[0x0][0x648] ;  /* 0x00019200ff157b82 */ /* 0x000e620000000800 */
[-CC-:B--2---:R-:W-:Y:S02]  /*0bb0*/  SHF.R.U64 R27, R14, R16.reuse, R7.reuse ;  /* 0x000000100e1b7219 */ /* 0x184fe40000001207 */
[----:B------:R-:W-:-:S05]  /*0bc0*/  SHF.R.U32.HI R7, RZ, R16, R7 ;  /* 0x00000010ff077219 */ /* 0x000fca0000011607 */
[----:B------:R-:W2:Y:S01]  /*0bd0*/  LDC R25, c[0x0][0x638] ;  /* 0x00018e00ff197b82 */ /* 0x000ea20000000800 */
[-C--:B---3--:R-:W-:Y:S02]  /*0be0*/  SHF.L.U32 R6, R9, R18.reuse, RZ ;  /* 0x0000001209067219 */ /* 0x088fe400000006ff */
[--C-:B------:R-:W-:Y:S02]  /*0bf0*/  SHF.R.U64 R16, R27, R18, R7.reuse ;  /* 0x000000121b107219 */ /* 0x100fe40000001207 */
[----:B------:R-:W-:Y:S02]  /*0c00*/  LOP3.LUT R10, RZ, R6, RZ, 0x33, !PT ;  /* 0x00000006ff0a7212 */ /* 0x000fe400078e33ff */
[----:B------:R-:W-:Y:S01]  /*0c10*/  SHF.R.U32.HI R7, RZ, R18, R7 ;  /* 0x00000012ff077219 */ /* 0x000fe20000011607 */
[----:B------:R-:W3:Y:S01]  /*0c20*/  LDC R24, c[0x0][0x610] ;  /* 0x00018400ff187b82 */ /* 0x000ee20000000800 */
[----:B------:R-:W-:Y:S01]  /*0c30*/  IMAD.MOV.U32 R6, RZ, RZ, R16 ;  /* 0x000000ffff067224 */ /* 0x000fe200078e0010 */
[----:B------:R-:W-:Y:S06]  /*0c40*/  @!P1 BRA `(.L_x_10) ;  /* 0x0000000000289947 */ /* 0x000fec0003800000 */
[----:B------:R-:W4:Y:S02]  /*0c50*/  LDC R13, c[0x0][0x64c] ;  /* 0x00019300ff0d7b82 */ /* 0x000f240000000800 */
[----:B----4-:R-:W-:-:S05]  /*0c60*/  IADD3 R13, P1, R16, R13, RZ ;  /* 0x0000000d100d7210 */ /* 0x010fca0007f3e0ff */
        /* <DEDUP_REMOVED lines=8> */
.L_x_10:
[----:B-1----:R-:W-:Y:S01]  /*0cf0*/  SHF.R.U64 R8, R6, R21, R7 ;  /* 0x0000001506087219 */ /* 0x002fe20000001207 */
[----:B0-----:R-:W-:Y:S01]  /*0d00*/  VIADD R9, R17, 0xffffffff ;  /* 0xffffffff11097836 */ /* 0x001fe20000000000 */
[----:B------:R-:W-:Y:S02]  /*0d10*/  SHF.L.U32 R6, R19, R18, RZ ;  /* 0x0000001213067219 */ /* 0x000fe400000006ff */
[----:B------:R-:W-:Y:S01]  /*0d20*/  LOP3.LUT R7, R27, R10, RZ, 0xc0, !PT ;  /* 0x0000000a1b077212 */ /* 0x000fe200078ec0ff */
[----:B------:R-:W-:Y:S01]  /*0d30*/  IMAD.MOV R10, RZ, RZ, -R8 ;  /* 0x000000ffff0a7224 */ /* 0x000fe200078e0a08 */
[----:B------:R-:W-:Y:S02]  /*0d40*/  SEL R11, R11, R20, !P4 ;  /* 0x000000140b0b7207 */ /* 0x000fe40006000000 */
[----:B------:R-:W-:Y:S01]  /*0d50*/  LOP3.LUT R9, R14, R9, RZ, 0xc0, !PT ;  /* 0x000000090e097212 */ /* 0x000fe200078ec0ff */
[----:B------:R-:W-:Y:S02]  /*0d60*/  IMAD R8, R6, R8, R7 ;  /* 0x0000000806087224 */ /* 0x000fe400078e0207 */
[----:B--2---:R-:W-:-:S02]  /*0d70*/  IMAD R6, R10, R25, R16 ;  /* 0x000000190a067224 */ /* 0x004fc400078e0210 */
[----:B---3--:R-:W-:Y:S02]  /*0d80*/  IMAD R11, R8, R24, R11 ;  /* 0x00000018080b7224 */ /* 0x008fe400078e020b */
[----:B------:R-:W-:Y:S02]  /*0d90*/  IMAD R6, R6, R17, R9 ;  /* 0x0000001106067224 */ /* 0x000fe400078e0209 */
[----:B------:R-:W-:-:S03]  /*0da0*/  IMAD.MOV.U32 R14, RZ, RZ, 0x1 ;  /* 0x00000001ff0e7424 */ /* 0x000fc600078e00ff */
[----:B------:R-:W-:Y:S02]  /*0db0*/  SEL R10, R6, R11, !P4 ;  /* 0x0000000b060a7207 */ /* 0x000fe40006000000 */
[----:B------:R-:W-:Y:S01]  /*0dc0*/  SEL R7, R11, R6, !P4 ;  /* 0x000000060b077207 */ /* 0x000fe20006000000 */
[----:B------:R-:W-:-:S07]  /*0dd0*/  IMAD.MOV.U32 R6, RZ, RZ, R26 ;  /* 0x000000ffff067224 */ /* 0x000fce00078e001a */
.L_x_8:
[----:B------:R-:W-:-:S08]  /*0de0*/  NOP ;  /* 0x0000000000007918 */ /* 0x000fd00000000000 */
[----:B------:R-:W0:Y:S02]  /*0df0*/  USETMAXREG.TRY_ALLOC.CTAPOOL UP0, 0xe8 ;  /* 0x000000e8000079c8 */ /* 0x000e240008000600 */
[----:B0-----:R-:W-:-:S13]  /*0e00*/  PLOP3.LUT P1, PT, PT, PT, UP0, 0x80, 0x0 ;  /* 0x000000000000781c */ /* 0x001fda0003f2f008 */
[----:B------:R-:W-:Y:S05]  /*0e10*/  @!P1 BRA `(.L_x_8) ;  /* 0xfffffffc00f09947 */ /* 0x000fea000383ffff */
[----:B------:R-:W-:Y:S01]  /*0e20*/  ULDC.64 UR4, c[0x0][0x598] ;  /* 0x0001660000047ab9 */ /* 0x000fe20000000a00 */
[----:B------:R-:W-:Y:S01]  /*0e30*/  ULDC.64 UR16, c[0x0][0x208] ;  /* 0x0000820000107ab9 */ /* 0x000fe20000000a00 */
[----:B------:R-:W-:-:S04]  /*0e40*/  ISETP.NE.U32.AND P1, PT, RZ, UR4, PT ;  /* 0x00000004ff007c0c */ /* 0x000fc8000bf25070 */
[----:B------:R-:W-:-:S13]  /*0e50*/  ISETP.NE.AND.EX P1, PT, RZ, UR5, PT, P1 ;  /* 0x00000005ff007c0c */ /* 0x000fda000bf25310 */
[----:B------:R-:W-:Y:S05]  /*0e60*/  @!P1 BRA `(.L_x_11) ;  /* 0x00000000001c9947 */ /* 0x000fea0003800000 */
[----:B------:R-:W0:Y:S02]  /*0e70*/  LDC.64 R8, c[0x0][0x598] ;  /* 0x00016600ff087b82 */ /* 0x000e240000000a00 */
[----:B0-----:R-:W2:Y:S02]  /*0e80*/  LDG.E.64 R8, desc[UR16][R8.64] ;  /* 0x0000001008087981 */ /* 0x001ea4000c1e1b00 */
[----:B--2---:R-:W-:-:S04]  /*0e90*/  ISETP.NE.U32.AND P1, PT, R8, RZ, PT ;  /* 0x000000ff0800720c */ /* 0x004fc80003f25070 */
[----:B------:R-:W-:-:S13]  /*0ea0*/  ISETP.NE.AND.EX P1, PT, R9, RZ, PT, P1 ;  /* 0x000000ff0900720c */ /* 0x000fda0003f25310 */
[----:B------:R-:W-:Y:S05]  /*0eb0*/  @!P1 BRA `(.L_x_11) ;  /* 0x0000000000089947 */ /* 0x000fea0003800000 */
[----:B------:R0:W5:Y:S01]  /*0ec0*/  LD.E R8, desc[UR16][R8.64] ;  /* 0x0000001008087980 */ /* 0x000162000c101900 */
[----:B------:R-:W-:Y:S05]  /*0ed0*/  BRA `(.L_x_12) ;  /* 0x0000000000207947 */ /* 0x000fea0003800000 */
.L_x_11:
[----:B------:R-:W-:Y:S02]  /*0ee0*/  ULDC.64 UR4, c[0x0][0x588] ;  /* 0x0001620000047ab9 */ /* 0x000fe40000000a00 */
[----:B------:R-:W-:-:S04]  /*0ef0*/  ISETP.NE.U32.AND P1, PT, RZ, UR4, PT ;  /* 0x00000004ff007c0c */ /* 0x000fc8000bf25070 */
[----:B------:R-:W-:-:S13]  /*0f00*/  ISETP.NE.AND.EX P1, PT, RZ, UR5, PT, P1 ;  /* 0x00000005ff007c0c */ /* 0x000fda000bf25310 */
[----:B------:R-:W-:Y:S05]  /*0f10*/  @!P1 BRA `(.L_x_13) ;  /* 0x00000000000c9947 */ /* 0x000fea0003800000 */
[----:B------:R-:W0:Y:S02]  /*0f20*/  LDC.64 R8, c[0x0][0x588] ;  /* 0x00016200ff087b82 */ /* 0x000e240000000a00 */
[----:B0-----:R1:W5:Y:S01]  /*0f30*/  LDG.E R8, desc[UR16][R8.64] ;  /* 0x0000001008087981 */ /* 0x001362000c1e1900 */
[----:B------:R-:W-:Y:S05]  /*0f40*/  BRA `(.L_x_12) ;  /* 0x0000000000047947 */ /* 0x000fea0003800000 */
.L_x_13:
[----:B------:R-:W2:Y:S02]  /*0f50*/  LDC R8, c[0x0][0x580] ;  /* 0x00016000ff087b82 */ /* 0x000ea40000000800 */
.L_x_12:
[----:B------:R-:W-:Y:S02]  /*0f60*/  ULDC.64 UR4, c[0x0][0x5a0] ;  /* 0x0001680000047ab9 */ /* 0x000fe40000000a00 */
[----:B------:R-:W-:-:S04]  /*0f70*/  ISETP.NE.U32.AND P1, PT, RZ, UR4, PT ;  /* 0x00000004ff007c0c */ /* 0x000fc8000bf25070 */
[----:B------:R-:W-:-:S13]  /*0f80*/  ISETP.NE.AND.EX P1, PT, RZ, UR5, PT, P1 ;  /* 0x00000005ff007c0c */ /* 0x000fda000bf25310 */
[----:B------:R-:W-:Y:S05]  /*0f90*/  @!P1 BRA `(.L_x_14) ;  /* 0x00000000001c9947 */ /* 0x000fea0003800000 */
[----:B------:R-:W3:Y:S02]  /*0fa0*/  LDC.64 R12, c[0x0][0x5a0] ;  /* 0x00016800ff0c7b82 */ /* 0x000ee40000000a00 */
[----:B---3--:R-:W3:Y:S02]  /*0fb0*/  LDG.E.64 R12, desc[UR16][R12.64] ;  /* 0x000000100c0c7981 */ /* 0x008ee4000c1e1b00 */
[----:B---3--:R-:W-:-:S04]  /*0fc0*/  ISETP.NE.U32.AND P1, PT, R12, RZ, PT ;  /* 0x000000ff0c00720c */ /* 0x008fc80003f25070 */
[----:B------:R-:W-:-:S13]  /*0fd0*/  ISETP.NE.AND.EX P1, PT, R13, RZ, PT, P1 ;  /* 0x000000ff0d00720c */ /* 0x000fda0003f25310 */
[----:B------:R-:W-:Y:S05]  /*0fe0*/  @!P1 BRA `(.L_x_14) ;  /* 0x0000000000089947 */ /* 0x000fea0003800000 */
[----:B01----:R0:W5:Y:S01]  /*0ff0*/  LD.E R9, desc[UR16][R12.64] ;  /* 0x000000100c097980 */ /* 0x003162000c101900 */
[----:B------:R-:W-:Y:S05]  /*1000*/  BRA `(.L_x_15) ;  /* 0x0000000000207947 */ /* 0x000fea0003800000 */
.L_x_14:
[----:B------:R-:W-:Y:S02]  /*1010*/  ULDC.64 UR4, c[0x0][0x590] ;  /* 0x0001640000047ab9 */ /* 0x000fe40000000a00 */
[----:B------:R-:W-:-:S04]  /*1020*/  ISETP.NE.U32.AND P1, PT, RZ, UR4, PT ;  /* 0x00000004ff007c0c */ /* 0x000fc8000bf25070 */
[----:B------:R-:W-:-:S13]  /*1030*/  ISETP.NE.AND.EX P1, PT, RZ, UR5, PT, P1 ;  /* 0x00000005ff007c0c */ /* 0x000fda000bf25310 */
[----:B------:R-:W-:Y:S05]  /*1040*/  @!P1 BRA `(.L_x_16) ;  /* 0x00000000000c9947 */ /* 0x000fea0003800000 */
[----:B------:R-:W0:Y:S02]  /*1050*/  LDC.64 R12, c[0x0][0x590] ;  /* 0x00016400ff0c7b82 */ /* 0x000e240000000a00 */
[----:B01----:R1:W5:Y:S01]  /*1060*/  LDG.E R9, desc[UR16][R12.64] ;  /* 0x000000100c097981 */ /* 0x003362000c1e1900 */
[----:B------:R-:W-:Y:S05]  /*1070*/  BRA `(.L_x_15) ;  /* 0x0000000000047947 */ /* 0x000fea0003800000 */
.L_x_16:
[----:B01----:R-:W3:Y:S02]  /*1080*/  LDC R9, c[0x0][0x584] ;  /* 0x00016100ff097b82 */ /* 0x003ee40000000800 */
.L_x_15:
[----:B------:R-:W-:-:S13]  /*1090*/  LOP3.LUT P1, RZ, R14, 0xff, RZ, 0xc0, !PT ;  /* 0x000000ff0eff7812 */ /* 0x000fda000782c0ff */
[----:B------:R-:W-:Y:S05]  /*10a0*/  @!P1 EXIT ;  /* 0x000000000000994d */ /* 0x000fea0003800000 */
[----:B------:R-:W-:Y:S01]  /*10b0*/  ULDC UR4, c[0x0][0x28c] ;  /* 0x0000a30000047ab9 */ /* 0x000fe20000000800 */
[----:B------:R-:W-:Y:S01]  /*10c0*/  LOP3.LUT R146, R4, 0x1, RZ, 0xfc, !PT ;  /* 0x0000000104927812 */ /* 0x000fe200078efcff */
[----:B------:R-:W-:-:S04]  /*10d0*/  UIADD3 UR4, UR4, 0x3f, URZ ;  /* 0x0000003f04047890 */ /* 0x000fc8000fffe03f */
[----:B------:R-:W-:-:S04]  /*10e0*/  USHF.R.S32.HI UR5, URZ, 0x1f, UR4 ;  /* 0x0000001f3f057899 */ /* 0x000fc80008011404 */
[----:B------:R-:W-:-:S03]  /*10f0*/  ULEA.HI UR5, UR5, UR4, URZ, 0x6 ;  /* 0x0000000405057291 */ /* 0x000fc6000f8f303f */
[----:B------:R-:W-:Y:S01]  /*1100*/  UMOV UR4, URZ ;  /* 0x0000003f00047c82 */ /* 0x000fe20008000000 */
[----:B------:R-:W-:-:S03]  /*1110*/  USHF.R.S32.HI UR9, URZ, 0x6, UR5 ;  /* 0x000000063f097899 */ /* 0x000fc60008011405 */
[----:B------:R-:W-:-:S09]  /*1120*/  UMOV UR5, URZ ;  /* 0x0000003f00057c82 */ /* 0x000fd20008000000 */
.L_x_171:
[----:B------:R-:W-:Y:S01]  /*1130*/  LOP3.LUT R11, R0, 0x80, RZ, 0xc0, !PT ;  /* 0x00000080000b7812 */ /* 0x000fe200078ec0ff */
[----:B------:R-:W4:Y:S01]  /*1140*/  S2UR UR13, SR_CgaCtaId ;  /* 0x00000000000d79c3 */ /* 0x000f220000008800 */
[----:B------:R-:W-:Y:S01]  /*1150*/  UMOV UR12, 0x400 ;  /* 0x00000400000c7882 */ /* 0x000fe20000000000 */
[----:B------:R-:W-:Y:S01]  /*1160*/  UMOV UR6, URZ ;  /* 0x0000003f00067c82 */ /* 0x000fe20008000000 */
[----:B------:R-:W-:Y:S01]  /*1170*/  SHF.R.U32.HI R11, RZ, 0x7, R11 ;  /* 0x00000007ff0b7819 */ /* 0x000fe2000001160b */
[----:B------:R-:W-:Y:S01]  /*1180*/  UMOV UR7, URZ ;  /* 0x0000003f00077c82 */ /* 0x000fe20008000000 */
[----:B------:R-:W-:Y:S01]  /*1190*/  UMOV UR18, UR5 ;  /* 0x0000000500127c82 */ /* 0x000fe20008000000 */
[----:B------:R-:W-:Y:S02]  /*11a0*/  CS2R R20, SRZ ;  /* 0x0000000000147805 */ /* 0x000fe4000001ff00 */
[----:B------:R-:W-:Y:S01]  /*11b0*/  CS2R R18, SRZ ;  /* 0x0000000000127805 */ /* 0x000fe2000001ff00 */
[----:B01---5:R-:W0:Y:S01]  /*11c0*/  LDC R12, c[0x0][0x28c] ;  /* 0x0000a300ff0c7b82 */ /* 0x023e220000000800 */
[----:B------:R-:W1:Y:S01]  /*11d0*/  SHFL.IDX PT, R11, R11, RZ, 0x1f ;  /* 0x00001fff0b0b7589 */ /* 0x000e6200000e0000 */
[----:B------:R-:W-:-:S02]  /*11e0*/  CS2R R22, SRZ ;  /* 0x0000000000167805 */ /* 0x000fc4000001ff00 */
[----:B------:R-:W-:Y:S02]  /*11f0*/  CS2R R88, SRZ ;  /* 0x0000000000587805 */ /* 0x000fe4000001ff00 */
[----:B------:R-:W-:Y:S02]  /*1200*/  CS2R R90, SRZ ;  /* 0x00000000005a7805 */ /* 0x000fe4000001ff00 */
[----:B------:R-:W-:Y:S02]  /*1210*/  CS2R R92, SRZ ;  /* 0x00000000005c7805 */ /* 0x000fe4000001ff00 */
[----:B------:R-:W-:Y:S02]  /*1220*/  CS2R R94, SRZ ;  /* 0x00000000005e7805 */ /* 0x000fe4000001ff00 */
[----:B------:R-:W-:Y:S02]  /*1230*/  CS2R R96, SRZ ;  /* 0x0000000000607805 */ /* 0x000fe4000001ff00 */
        /* <DEDUP_REMOVED lines=16> */
[----:B0-----:R-:W-:Y:S02]  /*1340*/  ISETP.GE.AND P1, PT, R12, 0x1, PT ;  /* 0x000000010c00780c */ /* 0x001fe40003f26270 */
[----:B------:R-:W-:Y:S02]  /*1350*/  CS2R R130, SRZ ;  /* 0x0000000000827805 */ /* 0x000fe4000001ff00 */
[----:B-1----:R-:W-:-:S02]  /*1360*/  R2UR UR8, R11 ;  /* 0x000000000b0872ca */ /* 0x002fc400000e0000 */
[----:B------:R-:W-:Y:S02]  /*1370*/  CS2R R132, SRZ ;  /* 0x0000000000847805 */ /* 0x000fe4000001ff00 */
[----:B------:R-:W-:Y:S02]  /*1380*/  CS2R R134, SRZ ;  /* 0x0000000000867805 */ /* 0x000fe4000001ff00 */
[----:B------:R-:W-:Y:S02]  /*1390*/  CS2R R136, SRZ ;  /* 0x0000000000887805 */ /* 0x000fe4000001ff00 */
[----:B------:R-:W-:Y:S02]  /*13a0*/  CS2R R138, SRZ ;  /* 0x00000000008a7805 */ /* 0x000fe4000001ff00 */
[----:B------:R-:W-:Y:S02]  /*13b0*/  CS2R R140, SRZ ;  /* 0x00000000008c7805 */ /* 0x000fe4000001ff00 */
[----:B------:R-:W-:-:S02]  /*13c0*/  CS2R R142, SRZ ;  /* 0x00000000008e7805 */ /* 0x000fc4000001ff00 */
[----:B------:R-:W-:Y:S01]  /*13d0*/  CS2R R144, SRZ ;  /* 0x0000000000907805 */ /* 0x000fe2000001ff00 */
[----:B------:R-:W-:Y:S01]  /*13e0*/  IMAD.U32 R15, RZ, RZ, UR4 ;  /* 0x00000004ff0f7e24 */ /* 0x000fe2000f8e00ff */
[----:B------:R-:W-:Y:S02]  /*13f0*/  CS2R R56, SRZ ;  /* 0x0000000000387805 */ /* 0x000fe4000001ff00 */
[----:B------:R-:W-:Y:S02]  /*1400*/  CS2R R58, SRZ ;  /* 0x00000000003a7805 */ /* 0x000fe4000001ff00 */
[----:B------:R-:W-:Y:S02]  /*1410*/  CS2R R60, SRZ ;  /* 0x00000000003c7805 */ /* 0x000fe4000001ff00 */
[----:B------:R-:W-:Y:S01]  /*1420*/  CS2R R62, SRZ ;  /* 0x00000000003e7805 */ /* 0x000fe2000001ff00 */
[----:B------:R-:W-:Y:S01]  /*1430*/  ULEA.HI UR10, UR8, UR8, URZ, 0x1 ;  /* 0x00000008080a7291 */ /* 0x000fe2000f8f083f */
[----:B------:R-:W-:-:S02]  /*1440*/  CS2R R64, SRZ ;  /* 0x0000000000407805 */ /* 0x000fc4000001ff00 */
[----:B------:R-:W-:Y:S02]  /*1450*/  CS2R R66, SRZ ;  /* 0x0000000000427805 */ /* 0x000fe4000001ff00 */
[----:B------:R-:W-:Y:S01]  /*1460*/  CS2R R68, SRZ ;  /* 0x0000000000447805 */ /* 0x000fe2000001ff00 */
[----:B------:R-:W-:Y:S01]  /*1470*/  ULOP3.LUT UR11, UR10, 0xffffe, URZ, 0xc0, !UPT ;  /* 0x000ffffe0a0b7892 */ /* 0x000fe2000f8ec03f */
[----:B------:R-:W-:Y:S01]  /*1480*/  CS2R R70, SRZ ;  /* 0x0000000000467805 */ /* 0x000fe2000001ff00 */
[----:B----4-:R-:W-:Y:S01]  /*1490*/  ULEA UR10, UR13, UR12, 0x18 ;  /* 0x0000000c0d0a7291 */ /* 0x010fe2000f8ec03f */
[----:B------:R-:W-:Y:S01]  /*14a0*/  CS2R R72, SRZ ;  /* 0x0000000000487805 */ /* 0x000fe2000001ff00 */
[----:B------:R-:W-:Y:S01]  /*14b0*/  UIADD3 UR11, UR8, -UR11, URZ ;  /* 0x8000000b080b7290 */ /* 0x000fe2000fffe03f */
[----:B------:R-:W-:Y:S02]  /*14c0*/  CS2R R74, SRZ ;  /* 0x00000000004a7805 */ /* 0x000fe4000001ff00 */
[----:B------:R-:W-:Y:S01]  /*14d0*/  CS2R R76, SRZ ;  /* 0x00000000004c7805 */ /* 0x000fe2000001ff00 */
[----:B------:R-:W-:Y:S01]  /*14e0*/  UMOV UR8, URZ ;  /* 0x0000003f00087c82 */ /* 0x000fe20008000000 */
[----:B------:R-:W-:Y:S01]  /*14f0*/  ULEA UR11, UR11, UR10, 0xc ;  /* 0x0000000a0b0b7291 */ /* 0x000fe2000f8e603f */
[----:B------:R-:W-:-:S02]  /*1500*/  CS2R R78, SRZ ;  /* 0x00000000004e7805 */ /* 0x000fc4000001ff00 */
[----:B------:R-:W-:Y:S02]  /*1510*/  CS2R R80, SRZ ;  /* 0x0000000000507805 */ /* 0x000fe4000001ff00 */
[----:B------:R-:W-:Y:S01]  /*1520*/  CS2R R82, SRZ ;  /* 0x0000000000527805 */ /* 0x000fe2000001ff00 */
[----:B------:R-:W-:Y:S01]  /*1530*/  UIADD3 UR11, UR11, 0x100, URZ ;  /* 0x000001000b0b7890 */ /* 0x000fe2000fffe03f */
[----:B------:R-:W-:Y:S02]  /*1540*/  CS2R R84, SRZ ;  /* 0x0000000000547805 */ /* 0x000fe4000001ff00 */
[----:B------:R-:W-:Y:S02]  /*1550*/  CS2R R86, SRZ ;  /* 0x0000000000567805 */ /* 0x000fe4000001ff00 */
[----:B------:R-:W-:Y:S01]  /*1560*/  CS2R R24, SRZ ;  /* 0x0000000000187805 */ /* 0x000fe2000001ff00 */
[----:B------:R-:W-:Y:S01]  /*1570*/  USHF.R.U32.HI UR11, URZ, 0x4, UR11 ;  /* 0x000000043f0b7899 */ /* 0x000fe2000801160b */
[----:B------:R-:W-:-:S02]  /*1580*/  CS2R R26, SRZ ;  /* 0x00000000001a7805 */ /* 0x000fc4000001ff00 */
[----:B------:R-:W-:Y:S02]  /*1590*/  CS2R R28, SRZ ;  /* 0x00000000001c7805 */ /* 0x000fe4000001ff00 */
[----:B------:R-:W-:Y:S01]  /*15a0*/  CS2R R30, SRZ ;  /* 0x00000000001e7805 */ /* 0x000fe2000001ff00 */
[----:B------:R-:W-:Y:S01]  /*15b0*/  ULOP3.LUT UR11, UR11, 0x3fff, URZ, 0xc0, !UPT ;  /* 0x00003fff0b0b7892 */ /* 0x000fe2000f8ec03f */
        /* <DEDUP_REMOVED lines=11> */
[----:B------:R-:W-:Y:S01]  /*1670*/  CS2R R54, SRZ ;  /* 0x0000000000367805 */ /* 0x000fe2000001ff00 */
[----:B--2---:R-:W-:Y:S06]  /*1680*/  @!P1 BRA `(.L_x_17) ;  /* 0x0000000800549947 */ /* 0x004fec0003800000 */
[----:B------:R-:W-:-:S13]  /*1690*/  ISETP.NE.AND P2, PT, R146, 0x3, PT ;  /* 0x000000039200780c */ /* 0x000fda0003f45270 */
[----:B------:R-:W-:Y:S05]  /*16a0*/  @!P2 BRA `(.L_x_18) ;  /* 0x000000000004a947 */ /* 0x000fea0003800000 */
[----:B------:R-:W-:Y:S01]  /*16b0*/  BPT.TRAP 0x1 ;  /* 0x000000040000795c */ /* 0x000fe20000300000 */
.L_x_18:
[----:B------:R-:W-:Y:S01]  /*16c0*/  ULEA UR6, UR5, UR10, 0x3 ;  /* 0x0000000a05067291 */ /* 0x000fe2000f8e183f */
[----:B------:R-:W-:-:S05]  /*16d0*/  IMAD.U32 R11, RZ, RZ, UR4 ;  /* 0x00000004ff0b7e24 */ /* 0x000fca000f8e00ff */
[----:B------:R-:W-:-:S04]  /*16e0*/  SHF.L.U32 R11, R11, 0x1f, RZ ;  /* 0x0000001f0b0b7819 */ /* 0x000fc800000006ff */
[----:B------:R0:W1:Y:S01]  /*16f0*/  SYNCS.PHASECHK.TRANS64.TRYWAIT P1, [UR6], R11 ;  /* 0x0000000bff0075a7 */ /* 0x0000620008020146 */
[----:B------:R-:W-:Y:S05]  /*1700*/  @!P2 BRA `(.L_x_19) ;  /* 0x000000000004a947 */ /* 0x000fea0003800000 */
[----:B------:R-:W-:Y:S01]  /*1710*/  BPT.TRAP 0x1 ;  /* 0x000000040000795c */ /* 0x000fe20000300000 */
.L_x_19:
[----:B-1----:R-:W-:Y:S05]  /*1720*/  @P1 BRA `(.L_x_20) ;  /* 0x0000000000081947 */ /* 0x002fea0003800000 */
[----:B------:R-:W1:Y:S02]  /*1730*/  SYNCS.PHASECHK.TRANS64.TRYWAIT P1, [UR6], R11 ;  /* 0x0000000bff0075a7 */ /* 0x000e640008020146 */
[----:B-1----:R-:W-:Y:S05]  /*1740*/  @!P1 BRA `(.L_x_21) ;  /* 0x0000007c00709947 */ /* 0x002fea0003800000 */
.L_x_20:
[----:B------:R-:W-:Y:S01]  /*1750*/  UIADD3 UR6, UR10, 0xc100, URZ ;  /* 0x0000c1000a067890 */ /* 0x000fe2000fffe03f */
[----:B------:R-:W-:Y:S01]  /*1760*/  WARPGROUP.ARRIVE ;  /* 0x00000000000079c5 */ /* 0x000fe20000000000 */
[----:B------:R-:W-:Y:S01]  /*1770*/  ULOP3.LUT UR8, UR11, 0x10000, URZ, 0xfc, !UPT ;  /* 0x000100000b087892 */ /* 0x000fe2000f8efc3f */
[----:B------:R-:W-:Y:S01]  /*1780*/  CS2R R20, SRZ ;  /* 0x0000000000147805 */ /* 0x000fe2000001ff00 */
[----:B------:R-:W-:Y:S01]  /*1790*/  USHF.R.U32.HI UR6, URZ, 0x4, UR6 ;  /* 0x000000043f067899 */ /* 0x000fe20008011606 */
[----:B------:R-:W-:Y:S01]  /*17a0*/  CS2R R18, SRZ ;  /* 0x0000000000127805 */ /* 0x000fe2000001ff00 */
[----:B------:R-:W-:Y:S01]  /*17b0*/  ULEA UR8, UR5, UR8, 0xa ;  /* 0x0000000805087291 */ /* 0x000fe2000f8e503f */
[----:B------:R-:W-:Y:S01]  /*17c0*/  CS2R R22, SRZ ;  /* 0x0000000000167805 */ /* 0x000fe2000001ff00 */
[----:B------:R-:W-:Y:S01]  /*17d0*/  ULOP3.LUT UR6, UR6, 0x3fff, URZ, 0xc0, !UPT ;  /* 0x00003fff06067892 */ /* 0x000fe2000f8ec03f */
[----:B------:R-:W-:Y:S01]  /*17e0*/  CS2R R88, SRZ ;  /* 0x0000000000587805 */ /* 0x000fe2000001ff00 */
[----:B------:R-:W-:Y:S01]  /*17f0*/  UMOV UR13, 0x80000020 ;  /* 0x80000020000d7882 */ /* 0x000fe20000000000 */
[----:B------:R-:W-:Y:S01]  /*1800*/  UMOV UR15, 0x80000020 ;  /* 0x80000020000f7882 */ /* 0x000fe20000000000 */
[----:B------:R-:W-:Y:S01]  /*1810*/  ULOP3.LUT UR6, UR6, 0x10000, URZ, 0xfc, !UPT ;  /* 0x0001000006067892 */ /* 0x000fe2000f8efc3f */
[----:B------:R-:W-:Y:S01]  /*1820*/  CS2R R90, SRZ ;  /* 0x00000000005a7805 */ /* 0x000fe2000001ff00 */
[----:B------:R-:W-:Y:S01]  /*1830*/  UMOV UR12, UR8 ;  /* 0x00000008000c7c82 */ /* 0x000fe20008000000 */
[----:B------:R-:W-:Y:S01]  /*1840*/  CS2R R92, SRZ ;  /* 0x00000000005c7805 */ /* 0x000fe2000001ff00 */
[----:B------:R-:W-:Y:S01]  /*1850*/  ULEA UR7, UR5, UR6, 0x8 ;  /* 0x0000000605077291 */ /* 0x000fe2000f8e403f */
[----:B------:R-:W-:Y:S01]  /*1860*/  CS2R R94, SRZ ;  /* 0x00000000005e7805 */ /* 0x000fe2000001ff00 */
[----:B------:R-:W-:Y:S01]  /*1870*/  UIADD3 UR6, UR8, 0x200, URZ ;  /* 0x0000020008067890 */ /* 0x000fe2000fffe03f */
[----:B------:R-:W-:-:S02]  /*1880*/  CS2R R96, SRZ ;  /* 0x0000000000607805 */ /* 0x000fc4000001ff00 */
[----:B------:R-:W-:Y:S02]  /*1890*/  CS2R R98, SRZ ;  /* 0x0000000000627805 */ /* 0x000fe4000001ff00 */
[----:B------:R-:W-:Y:S02]  /*18a0*/  CS2R R100, SRZ ;  /* 0x0000000000647805 */ /* 0x000fe4000001ff00 */
[----:B------:R-:W-:Y:S01]  /*18b0*/  CS2R R102, SRZ ;  /* 0x0000000000667805 */ /* 0x000fe2000001ff00 */
[----:B------:R-:W-:Y:S01]  /*18c0*/  UMOV UR14, UR7 ;  /* 0x00000007000e7c82 */ /* 0x000fe20008000000 */
[----:B------:R-:W-:Y:S01]  /*18d0*/  CS2R R104, SRZ ;  /* 0x0000000000687805 */ /* 0x000fe2000001ff00 */
[----:B------:R-:W-:Y:S01]  /*18e0*/  QGMMA.64x64x32.F32.E4M3.E4M3 R56, gdesc[UR12], RZ, !UPT ;  /* 0x00e000000c3879f3 */ /* 0x000fe2000c7008ff */
[----:B------:R-:W-:Y:S01]  /*18f0*/  UMOV UR12, UR6 ;  /* 0x00000006000c7c82 */ /* 0x000fe20008000000 */
[----:B------:R-:W-:Y:S01]  /*1900*/  UMOV UR13, 0x80000020 ;  /* 0x80000020000d7882 */ /* 0x000fe20000000000 */
[----:B------:R-:W-:Y:S01]  /*1910*/  UMOV UR6, 0x2 ;  /* 0x0000000200067882 */ /* 0x000fe20000000000 */
[----:B------:R-:W-:Y:S01]  /*1920*/  QGMMA.64x64x32.F32.E4M3.E4M3 R24, gdesc[UR12], RZ, !UPT ;  /* 0x00e000000c1879f3 */ /* 0x000fe2000c7008ff */
[----:B------:R-:W-:Y:S01]  /*1930*/  UIADD3 UR14, UR7, 0x2, URZ ;  /* 0x00000002070e7890 */ /* 0x000fe2000fffe03f */
[----:B------:R-:W-:Y:S01]  /*1940*/  CS2R R106, SRZ ;  /* 0x00000000006a7805 */ /* 0x000fe2000001ff00 */
[----:B------:R-:W-:Y:S01]  /*1950*/  UIADD3 UR12, UR8, 0x2, URZ ;  /* 0x00000002080c7890 */ /* 0x000fe2000fffe03f */
[----:B------:R-:W-:Y:S01]  /*1960*/  CS2R R108, SRZ ;  /* 0x00000000006c7805 */ /* 0x000fe2000001ff00 */
[----:B------:R-:W-:Y:S01]  /*1970*/  ULDC UR7, c[0x0][0x50c] ;  /* 0x0001430000077ab9 */ /* 0x000fe20000000800 */
[----:B------:R-:W-:Y:S01]  /*1980*/  UIADD3 UR8, UR8, 0x202, URZ ;  /* 0x0000020208087890 */ /* 0x000fe2000fffe03f */
[----:B------:R-:W-:Y:S01]  /*1990*/  CS2R R110, SRZ ;  /* 0x00000000006e7805 */ /* 0x000fe2000001ff00 */
[----:B------:R-:W-:Y:S01]  /*19a0*/  UISETP.NE.AND UP0, UPT, UR7, 0x2, UPT ;  /* 0x000000020700788c */ /* 0x000fe2000bf05270 */
[----:B------:R-:W-:Y:S01]  /*19b0*/  CS2R R112, SRZ ;  /* 0x0000000000707805 */ /* 0x000fe2000001ff00 */
[----:B------:R-:W-:Y:S01]  /*19c0*/  UMOV UR13, 0x80000020 ;  /* 0x80000020000d7882 */ /* 0x000fe20000000000 */
[----:B------:R-:W-:Y:S01]  /*19d0*/  UMOV UR15, 0x80000020 ;  /* 0x80000020000f7882 */ /* 0x000fe20000000000 */
[----:B------:R-:W-:Y:S01]  /*19e0*/  USEL UR7, URZ, 0x1, UP0 ;  /* 0x000000013f077887 */ /* 0x000fe20008000000 */
[----:B------:R-:W-:-:S02]  /*19f0*/  CS2R R114, SRZ ;  /* 0x0000000000727805 */ /* 0x000fc4000001ff00 */
[----:B------:R-:W-:Y:S02]  /*1a00*/  CS2R R116, SRZ ;  /* 0x0000000000747805 */ /* 0x000fe4000001ff00 */
[----:B------:R-:W-:Y:S02]  /*1a10*/  CS2R R118, SRZ ;  /* 0x0000000000767805 */ /* 0x000fe4000001ff00 */
[----:B------:R-:W-:Y:S02]  /*1a20*/  CS2R R120, SRZ ;  /* 0x0000000000787805 */ /* 0x000fe4000001ff00 */
[----:B------:R-:W-:Y:S02]  /*1a30*/  CS2R R122, SRZ ;  /* 0x00000000007a7805 */ /* 0x000fe4000001ff00 */
[----:B------:R-:W-:Y:S02]  /*1a40*/  ISETP.NE.AND P1, PT, RZ, UR7, PT ;  /* 0x00000007ff007c0c */ /* 0x000fe4000bf25270 */
        /* <DEDUP_REMOVED lines=10> */
[----:B------:R-:W-:Y:S01]  /*1af0*/  CS2R R144, SRZ ;  /* 0x0000000000907805 */ /* 0x000fe2000001ff00 */
[----:B------:R-:W-:Y:S01]  /*1b00*/  QGMMA.64x64x32.F32.E4M3.E4M3 R56, gdesc[UR12], R56 ;  /* 0x00e000000c3879f3 */ /* 0x000fe20008700838 */
[----:B------:R-:W-:Y:S01]  /*1b10*/  UMOV UR12, UR8 ;  /* 0x00000008000c7c82 */ /* 0x000fe20008000000 */
[----:B------:R-:W-:Y:S02]  /*1b20*/  UMOV UR13, 0x80000020 ;  /* 0x80000020000d7882 */ /* 0x000fe40000000000 */
[----:B------:R-:W-:Y:S01]  /*1b30*/  QGMMA.64x64x32.F32.E4M3.E4M3 R24, gdesc[UR12], R24, gsb0 ;  /* 0x00e000000c1879f3 */ /* 0x000fe20008000818 */
[----:B------:R-:W-:Y:S05]  /*1b40*/  @!P1 BRA `(.L_x_22) ;  /* 0x0000000400089947 */ /* 0x000fea0003800000 */
[----:B------:R-:W-:Y:S02]  /*1b50*/  WARPGROUP.DEPBAR.LE gsb0, 0x0 ;  /* 0x00008000000079c5 */ /* 0x000fe40000010000 */
[----:B------:R-:W-:-:S01]  /*1b60*/  FADD R145, RZ, R56 ;  /* 0x00000038ff917221 */ /* 0x000fc20000000000 */
[----:B------:R-:W-:Y:S01]  /*1b70*/  FADD R144, RZ, R57 ;  /* 0x00000039ff907221 */ /* 0x000fe20000000000 */
        /* <DEDUP_REMOVED lines=62> */
[----:B------:R-:W-:-:S06]  /*1f60*/  UMOV UR6, URZ ;  /* 0x0000003f00067c82 */ /* 0x000fcc0008000000 */
.L_x_22:
[----:B------:R-:W-:-:S04]  /*1f70*/  UIADD3 UR18, UR5, 0x1, URZ ;  /* 0x0000000105127890 */ /* 0x000fc8000fffe03f */
[----:B------:R-:W-:-:S04]  /*1f80*/  UISETP.NE.AND UP0, UPT, UR18, 0x3, UPT ;  /* 0x000000031200788c */ /* 0x000fc8000bf05270 */
[----:B------:R-:W-:Y:S02]  /*1f90*/  USEL UR8, URZ, 0x1, UP0 ;  /* 0x000000013f087887 */ /* 0x000fe40008000000 */
[----:B------:R-:W-:Y:S02]  /*1fa0*/  USEL UR18, UR18, URZ, UP0 ;  /* 0x0000003f12127287 */ /* 0x000fe40008000000 */
[----:B------:R-:W-:-:S06]  /*1fb0*/  ULOP3.LUT UR8, UR4, UR8, URZ, 0x3c, !UPT ;  /* 0x0000000804087292 */ /* 0x000fcc000f8e3c3f */
[----:B------:R-:W-:Y:S01]  /*1fc0*/  IMAD.U32 R15, RZ, RZ, UR8 ;  /* 0x00000008ff0f7e24 */ /* 0x000fe2000f8e00ff */
[----:B------:R-:W-:-:S06]  /*1fd0*/  UMOV UR8, 0x1 ;  /* 0x0000000100087882 */ /* 0x000fcc0000000000 */
.L_x_17:
[----:B------:R-:W-:-:S04]  /*1fe0*/  UISETP.LT.AND UP0, UPT, UR9, 0x1, UPT ;  /* 0x000000010900788c */ /* 0x000fc8000bf01270 */
[----:B------:R-:W-:-:S04]  /*1ff0*/  USEL UR12, UR9, 0x1, UP0 ;  /* 0x00000001090c7887 */ /* 0x000fc80008000000 */
[----:B------:R-:W-:-:S04]  /*2000*/  UIADD3 UR12, UR9, -UR12, URZ ;  /* 0x8000000c090c7290 */ /* 0x000fc8000fffe03f */
[----:B------:R-:W-:-:S06]  /*2010*/  UISETP.GE.AND UP0, UPT, UR12, 0x1, UPT ;  /* 0x000000010c00788c */ /* 0x000fcc000bf06270 */
[----:B------:R-:W-:-:S13]  /*2020*/  PLOP3.LUT P1, PT, PT, PT, UP0, 0x80, 0x0 ;  /* 0x000000000000781c */ /* 0x000fda0003f2f008 */
[----:B------:R-:W-:Y:S05]  /*2030*/  @!P1 BRA `(.L_x_23) ;  /* 0x00000008002c9947 */ /* 0x000fea0003800000 */
[----:B01----:R-:W-:Y:S01]  /*2040*/  IMAD.U32 R11, RZ, RZ, UR12 ;  /* 0x0000000cff0b7e24 */ /* 0x003fe2000f8e00ff */
[----:B------:R-:W-:Y:S01]  /*2050*/  ULDC UR20, c[0x0][0x50c] ;  /* 0x0001430000147ab9 */ /* 0x000fe20000000800 */
[----:B------:R-:W-:-:S07]  /*2060*/  IMAD.U32 R12, RZ, RZ, UR5 ;  /* 0x00000005ff0c7e24 */ /* 0x000fce000f8e00ff */
.L_x_31:
[----:B------:R-:W-:-:S13]  /*2070*/  ISETP.NE.AND P2, PT, R146, 0x3, PT ;  /* 0x000000039200780c */ /* 0x000fda0003f45270 */
[----:B0-----:R-:W-:Y:S05]  /*2080*/  @!P2 BRA `(.L_x_24) ;  /* 0x000000000004a947 */ /* 0x001fea0003800000 */
[----:B------:R-:W-:Y:S01]  /*2090*/  BPT.TRAP 0x1 ;  /* 0x000000040000795c */ /* 0x000fe20000300000 */
.L_x_24:
[----:B------:R-:W0:Y:S01]  /*20a0*/  S2UR UR12, SR_CgaCtaId ;  /* 0x00000000000c79c3 */ /* 0x000e220000008800 */
[----:B------:R-:W-:Y:S01]  /*20b0*/  UMOV UR10, 0x400 ;  /* 0x00000400000a7882 */ /* 0x000fe20000000000 */
[----:B------:R-:W-:Y:S01]  /*20c0*/  SHF.L.U32 R13, R15, 0x1f, RZ ;  /* 0x0000001f0f0d7819 */ /* 0x000fe200000006ff */
[----:B0-----:R-:W-:-:S04]  /*20d0*/  ULEA UR10, UR12, UR10, 0x18 ;  /* 0x0000000a0c0a7291 */ /* 0x001fc8000f8ec03f */
[----:B------:R-:W-:-:S09]  /*20e0*/  ULEA UR12, UR18, UR10, 0x3 ;  /* 0x0000000a120c7291 */ /* 0x000fd2000f8e183f */
[----:B------:R0:W1:Y:S01]  /*20f0*/  SYNCS.PHASECHK.TRANS64.TRYWAIT P1, [UR12], R13 ;  /* 0x0000000dff0075a7 */ /* 0x000062000802014c */
[----:B------:R-:W-:Y:S05]  /*2100*/  @!P2 BRA `(.L_x_25) ;  /* 0x000000000004a947 */ /* 0x000fea0003800000 */
[----:B------:R-:W-:Y:S01]  /*2110*/  BPT.TRAP 0x1 ;  /* 0x000000040000795c */ /* 0x000fe20000300000 */
.L_x_25:
[----:B-1----:R-:W-:Y:S05]  /*2120*/  @P1 BRA `(.L_x_26) ;  /* 0x0000000000081947 */ /* 0x002fea0003800000 */
[----:B------:R-:W1:Y:S02]  /*2130*/  SYNCS.PHASECHK.TRANS64.TRYWAIT P1, [UR12], R13 ;  /* 0x0000000dff0075a7 */ /* 0x000e64000802014c */
[----:B-1----:R-:W-:Y:S05]  /*2140*/  @!P1 BRA `(.L_x_27) ;  /* 0x0000007400089947 */ /* 0x002fea0003800000 */
.L_x_26:
[----:B------:R-:W-:Y:S01]  /*2150*/  UIADD3 UR12, UR10, 0xc100, URZ ;  /* 0x0000c1000a0c7890 */ /* 0x000fe2000fffe03f */
[----:B------:R-:W-:Y:S01]  /*2160*/  WARPGROUP.ARRIVE ;  /* 0x00000000000079c5 */ /* 0x000fe20000000000 */
[----:B------:R-:W-:Y:S02]  /*2170*/  UISETP.NE.AND UP0, UPT, UR7, URZ, UPT ;  /* 0x0000003f0700728c */ /* 0x000fe4000bf05270 */
[----:B------:R-:W-:Y:S02]  /*2180*/  USHF.R.U32.HI UR12, URZ, 0x4, UR12 ;  /* 0x000000043f0c7899 */ /* 0x000fe4000801160c */
[----:B------:R-:W-:Y:S02]  /*2190*/  USEL UR8, UR8, URZ, !UP0 ;  /* 0x0000003f08087287 */ /* 0x000fe4000c000000 */
[----:B------:R-:W-:Y:S02]  /*21a0*/  ULOP3.LUT UR12, UR12, 0x3fff, URZ, 0xc0, !UPT ;  /* 0x00003fff0c0c7892 */ /* 0x000fe4000f8ec03f */
[----:B------:R-:W-:-:S02]  /*21b0*/  ULOP3.LUT UR7, UR11, 0x10000, URZ, 0xfc, !UPT ;  /* 0x000100000b077892 */ /* 0x000fc4000f8efc3f */
[----:B------:R-:W-:Y:S02]  /*21c0*/  ULOP3.LUT UR12, UR12, 0x10000, URZ, 0xfc, !UPT ;  /* 0x000100000c0c7892 */ /* 0x000fe4000f8efc3f */
[----:B------:R-:W-:Y:S02]  /*21d0*/  UISETP.NE.U32.AND UP0, UPT, UR8, URZ, UPT ;  /* 0x0000003f0800728c */ /* 0x000fe4000bf05070 */
[----:B------:R-:W-:Y:S02]  /*21e0*/  ULEA UR8, UR18, UR7, 0xa ;  /* 0x0000000712087291 */ /* 0x000fe4000f8e503f */
[----:B------:R-:W-:Y:S02]  /*21f0*/  ULEA UR7, UR18, UR12, 0x8 ;  /* 0x0000000c12077291 */ /* 0x000fe4000f8e403f */
[----:B------:R-:W-:Y:S01]  /*2200*/  UIADD3 UR19, UR8, 0x200, URZ ;  /* 0x0000020008137890 */ /* 0x000fe2000fffe03f */
[----:B------:R-:W-:Y:S02]  /*2210*/  UMOV UR13, 0x80000020 ;  /* 0x80000020000d7882 */ /* 0x000fe40000000000 */
[----:B------:R-:W-:Y:S01]  /*2220*/  UMOV UR12, UR8 ;  /* 0x00000008000c7c82 */ /* 0x000fe20008000000 */
[----:B------:R-:W-:Y:S01]  /*2230*/  UMOV UR15, 0x80000020 ;  /* 0x80000020000f7882 */ /* 0x000fe20000000000 */
[----:B------:R-:W-:Y:S01]  /*2240*/  UMOV UR14, UR7 ;  /* 0x00000007000e7c82 */ /* 0x000fe20008000000 */
[----:B------:R-:W-:Y:S01]  /*2250*/  UIADD3 UR6, UR6, 0x2, URZ ;  /* 0x0000000206067890 */ /* 0x000fe2000fffe03f */
[----:B------:R-:W-:Y:S01]  /*2260*/  QGMMA.64x64x32.F32.E4M3.E4M3 R56, gdesc[UR12], R56, UP0 ;  /* 0x00e000000c3879f3 */ /* 0x000fe2000bf00838 */
[----:B------:R-:W-:Y:S01]  /*2270*/  UMOV UR12, UR19 ;  /* 0x00000013000c7c82 */ /* 0x000fe20008000000 */
[----:B------:R-:W-:-:S02]  /*2280*/  UMOV UR13, 0x80000020 ;  /* 0x80000020000d7882 */ /* 0x000fc40000000000 */
[----:B------:R-:W-:Y:S01]  /*2290*/  QGMMA.64x64x32.F32.E4M3.E4M3 R24, gdesc[UR12], R24, UP0 ;  /* 0x00e000000c1879f3 */ /* 0x000fe2000bf00818 */
[----:B------:R-:W-:Y:S02]  /*22a0*/  UIADD3 UR12, UR8, 0x2, URZ ;  /* 0x00000002080c7890 */ /* 0x000fe4000fffe03f */
[----:B------:R-:W-:Y:S02]  /*22b0*/  UIADD3 UR14, UR7, 0x2, URZ ;  /* 0x00000002070e7890 */ /* 0x000fe4000fffe03f */
[----:B------:R-:W-:Y:S01]  /*22c0*/  UIADD3 UR8, UR8, 0x202, URZ ;  /* 0x0000020208087890 */ /* 0x000fe2000fffe03f */
[----:B------:R-:W-:Y:S01]  /*22d0*/  UMOV UR13, 0x80000020 ;  /* 0x80000020000d7882 */ /* 0x000fe20000000000 */
[----:B------:R-:W-:Y:S01]  /*22e0*/  UMOV UR15, 0x80000020 ;  /* 0x80000020000f7882 */ /* 0x000fe20000000000 */
[----:B------:R-:W-:-:S04]  /*22f0*/  UISETP.NE.AND UP0, UPT, UR6, UR20, UPT ;  /* 0x000000140600728c */ /* 0x000fc8000bf05270 */
[----:B------:R-:W-:-:S06]  /*2300*/  USEL UR7, URZ, 0x1, UP0 ;  /* 0x000000013f077887 */ /* 0x000fcc0008000000 */
[----:B------:R-:W-:Y:S01]  /*2310*/  ISETP.NE.AND P1, PT, RZ, UR7, PT ;  /* 0x00000007ff007c0c */ /* 0x000fe2000bf25270 */
[----:B------:R-:W-:Y:S01]  /*2320*/  QGMMA.64x64x32.F32.E4M3.E4M3 R56, gdesc[UR12], R56 ;  /* 0x00e000000c3879f3 */ /* 0x000fe20008700838 */
[----:B------:R-:W-:Y:S01]  /*2330*/  UMOV UR12, UR8 ;  /* 0x00000008000c7c82 */ /* 0x000fe20008000000 */
[----:B------:R-:W-:Y:S02]  /*2340*/  UMOV UR13, 0x80000020 ;  /* 0x80000020000d7882 */ /* 0x000fe40000000000 */
[----:B------:R-:W-:Y:S03]  /*2350*/  QGMMA.64x64x32.F32.E4M3.E4M3 R24, gdesc[UR12], R24, gsb0 ;  /* 0x00e000000c1879f3 */ /* 0x000fe60008000818 */
[----:B------:R-:W-:-:S05]  /*2360*/  WARPGROUP.DEPBAR.LE gsb0, 0x1 ;  /* 0x00008000000079c5 */ /* 0x000fca0000010100 */
[----:B------:R-:W-:Y:S05]  /*2370*/  @!P1 BRA `(.L_x_28) ;  /* 0x0000000400089947 */ /* 0x000fea0003800000 */
[----:B------:R-:W-:Y:S02]  /*2380*/  WARPGROUP.DEPBAR.LE gsb0, 0x0 ;  /* 0x00008000000079c5 */ /* 0x000fe40000010000 */
[----:B------:R-:W-:-:S01]  /*2390*/  FADD R145, R56, R145 ;  /* 0x0000009138917221 */ /* 0x000fc20000000000 */
[----:B------:R-:W-:Y:S01]  /*23a0*/  FADD R144, R57, R144 ;  /* 0x0000009039907221 */ /* 0x000fe20000000000 */
        /* <DEDUP_REMOVED lines=62> */
[----:B------:R-:W-:-:S06]  /*2790*/  UMOV UR6, URZ ;  /* 0x0000003f00067c82 */ /* 0x000fcc0008000000 */
.L_x_28:
[----:B------:R-:W-:Y:S05]  /*27a0*/  @!P2 BRA `(.L_x_29) ;  /* 0x000000000004a947 */ /* 0x000fea0003800000 */
[----:B------:R-:W-:Y:S01]  /*27b0*/  BPT.TRAP 0x1 ;  /* 0x000000040000795c */ /* 0x000fe20000300000 */
.L_x_29:
[----:B01----:R-:W-:Y:S02]  /*27c0*/  @P0 LEA R13, R12, UR10, 0x3 ;  /* 0x0000000a0c0d0c11 */ /* 0x003fe4000f8e18ff */
[----:B------:R-:W-:-:S03]  /*27d0*/  ISETP.GT.U32.AND P1, PT, R4, 0x1, PT ;  /* 0x000000010400780c */ /* 0x000fc60003f24070 */
[----:B------:R-:W-:-:S05]  /*27e0*/  @P0 VIADD R14, R13, 0x18 ;  /* 0x000000180d0e0836 */ /* 0x000fca0000000000 */
[----:B------:R-:W-:-:S04]  /*27f0*/  @P0 PRMT R14, R5, 0x654, R14 ;  /* 0x00000654050e0816 */ /* 0x000fc8000000000e */
[----:B------:R0:W-:Y:S01]  /*2800*/  @P0 SYNCS.ARRIVE.TRANS64.RED.A1T0 RZ, [R14+URZ], RZ ;  /* 0x000000ff0eff09a7 */ /* 0x0001e2000810043f */
[----:B------:R-:W-:Y:S05]  /*2810*/  @P1 BRA `(.L_x_30) ;  /* 0x0000000000041947 */ /* 0x000fea0003800000 */
[----:B------:R-:W-:Y:S01]  /*2820*/  BPT.TRAP 0x1 ;  /* 0x000000040000795c */ /* 0x000fe20000300000 */
.L_x_30:
[----:B------:R-:W-:Y:S01]  /*2830*/  UIADD3 UR18, UR18, 0x1, URZ ;  /* 0x0000000112127890 */ /* 0x000fe2000fffe03f */
[C---:B------:R-:W-:Y:S01]  /*2840*/  ISETP.GT.AND P2, PT, R11.reuse, 0x1, PT ;  /* 0x000000010b00780c */ /* 0x040fe20003f44270 */
[----:B------:R-:W-:Y:S02]  /*2850*/  VIADD R12, R12, 0x1 ;  /* 0x000000010c0c7836 */ /* 0x000fe40000000000 */
[----:B------:R-:W-:Y:S01]  /*2860*/  UISETP.NE.AND UP0, UPT, UR18, 0x3, UPT ;  /* 0x000000031200788c */ /* 0x000fe2000bf05270 */
[----:B------:R-:W-:Y:S02]  /*2870*/  VIADD R11, R11, 0xffffffff ;  /* 0xffffffff0b0b7836 */ /* 0x000fe40000000000 */
[C---:B------:R-:W-:Y:S01]  /*2880*/  ISETP.NE.AND P1, PT, R12.reuse, 0x3, PT ;  /* 0x000000030c00780c */ /* 0x040fe20003f25270 */
[----:B------:R-:W-:Y:S02]  /*2890*/  USEL UR8, URZ, 0x1, UP0 ;  /* 0x000000013f087887 */ /* 0x000fe40008000000 */
[----:B------:R-:W-:Y:S01]  /*28a0*/  USEL UR18, UR18, URZ, UP0 ;  /* 0x0000003f12127287 */ /* 0x000fe20008000000 */
[----:B------:R-:W-:-:S03]  /*28b0*/  SEL R12, R12, RZ, P1 ;  /* 0x000000ff0c0c7207 */ /* 0x000fc60000800000 */
[----:B------:R-:W-:Y:S01]  /*28c0*/  LOP3.LUT R15, R15, UR8, RZ, 0x3c, !PT ;  /* 0x000000080f0f7c12 */ /* 0x000fe2000f8e3cff */
[----:B------:R-:W-:Y:S01]  /*28d0*/  UMOV UR8, 0x1 ;  /* 0x0000000100087882 */ /* 0x000fe20000000000 */
[----:B------:R-:W-:Y:S06]  /*28e0*/  @P2 BRA `(.L_x_31) ;  /* 0xfffffff400e02947 */ /* 0x000fec000383ffff */
.L_x_23:
[----:B------:R-:W-:Y:S01]  /*28f0*/  UISETP.NE.AND UP0, UPT, UR6, URZ, UPT ;  /* 0x0000003f0600728c */ /* 0x000fe2000bf05270 */
[----:B01----:R-:W0:Y:S03]  /*2900*/  LDC R11, c[0x0][0x28c] ;  /* 0x0000a300ff0b7b82 */ /* 0x003e260000000800 */
[----:B------:R-:W-:-:S06]  /*2910*/  USEL UR6, URZ, 0x1, !UP0 ;  /* 0x000000013f067887 */ /* 0x000fcc000c000000 */
[----:B------:R-:W-:Y:S02]  /*2920*/  ISETP.NE.AND P1, PT, RZ, UR6, PT ;  /* 0x00000006ff007c0c */ /* 0x000fe4000bf25270 */
[----:B0-----:R-:W-:-:S11]  /*2930*/  ISETP.GE.AND P2, PT, R11, 0x1, PT ;  /* 0x000000010b00780c */ /* 0x001fd60003f46270 */
[----:B------:R-:W-:Y:S05]  /*2940*/  @!P1 BRA `(.L_x_32) ;  /* 0x0000000400049947 */ /* 0x000fea0003800000 */
[----:B------:R-:W-:Y:S02]  /*2950*/  WARPGROUP.DEPBAR.LE gsb0, 0x0 ;  /* 0x00008000000079c5 */ /* 0x000fe40000010000 */
[----:B------:R-:W-:Y:S01]  /*2960*/  FADD R145, R56, R145 ;  /* 0x0000009138917221 */ /* 0x000fe20000000000 */
        /* <DEDUP_REMOVED lines=62> */
[----:B------:R-:W-:-:S07]  /*2d50*/  FADD R20, R20, R55 ;  /* 0x0000003714147221 */ /* 0x000fce0000000000 */
.L_x_32:
[----:B------:R-:W-:Y:S02]  /*2d60*/  WARPGROUP.DEPBAR.LE gsb0, 0x0 ;  /* 0x00008000000079c5 */ /* 0x000fe40000010000 */
[----:B------:R-:W-:Y:S05]  /*2d70*/  @!P2 BRA `(.L_x_33) ;  /* 0x000000000050a947 */ /* 0x000fea0003800000 */
[----:B------:R-:W-:-:S13]  /*2d80*/  ISETP.NE.AND P1, PT, R146, 0x3, PT ;  /* 0x000000039200780c */ /* 0x000fda0003f25270 */
[----:B------:R-:W-:Y:S05]  /*2d90*/  @!P1 BRA `(.L_x_34) ;  /* 0x0000000000049947 */ /* 0x000fea0003800000 */
[----:B------:R-:W-:Y:S01]  /*2da0*/  BPT.TRAP 0x1 ;  /* 0x000000040000795c */ /* 0x000fe20000300000 */
.L_x_34:
[----:B------:R-:W-:Y:S01]  /*2db0*/  BSSY B0, `(.L_x_35) ;  /* 0x000000e000007945 */ /* 0x000fe20003800000 */
[----:B------:R-:W-:-:S03]  /*2dc0*/  ISETP.GT.U32.AND P1, PT, R4, 0x1, PT ;  /* 0x000000010400780c */ /* 0x000fc60003f24070 */
[----:B------:R-:W-:Y:S10]  /*2dd0*/  @!P0 BRA `(.L_x_36) ;  /* 0x00000000002c8947 */ /* 0x000ff40003800000 */
[----:B------:R-:W-:-:S04]  /*2de0*/  UISETP.LT.AND UP0, UPT, UR9, 0x1, UPT ;  /* 0x000000010900788c */ /* 0x000fc8000bf01270 */
[----:B------:R-:W-:-:S04]  /*2df0*/  USEL UR8, UR9, 0x1, UP0 ;  /* 0x0000000109087887 */ /* 0x000fc80008000000 */
[----:B------:R-:W-:-:S04]  /*2e00*/  UIADD3 UR8, UR5, UR9, -UR8 ;  /* 0x0000000905087290 */ /* 0x000fc8000fffe808 */
[----:B------:R-:W-:-:S04]  /*2e10*/  UIMAD.WIDE.U32 UR6, UR8, -0x55555555, URZ ;  /* 0xaaaaaaab080678a5 */ /* 0x000fc8000f8e003f */
[----:B------:R-:W-:-:S04]  /*2e20*/  USHF.R.U32.HI UR6, URZ, 0x1, UR7 ;  /* 0x000000013f067899 */ /* 0x000fc80008011607 */
[----:B------:R-:W-:-:S04]  /*2e30*/  UIMAD UR8, UR6, -0x3, UR8 ;  /* 0xfffffffd060878a4 */ /* 0x000fc8000f8e0208 */
[----:B------:R-:W-:-:S04]  /*2e40*/  ULEA UR8, UR8, UR10, 0x3 ;  /* 0x0000000a08087291 */ /* 0x000fc8000f8e183f */
[----:B------:R-:W-:-:S06]  /*2e50*/  UIADD3 UR8, UR8, 0x18, URZ ;  /* 0x0000001808087890 */ /* 0x000fcc000fffe03f */
[----:B------:R-:W-:-:S05]  /*2e60*/  IMAD.U32 R12, RZ, RZ, UR8 ;  /* 0x00000008ff0c7e24 */ /* 0x000fca000f8e00ff */
[----:B------:R-:W-:-:S04]  /*2e70*/  PRMT R11, R5, 0x654, R12 ;  /* 0x00000654050b7816 */ /* 0x000fc8000000000c */
[----:B------:R0:W-:Y:S03]  /*2e80*/  SYNCS.ARRIVE.TRANS64.RED.A1T0 RZ, [R11+URZ], RZ ;  /* 0x000000ff0bff79a7 */ /* 0x0001e6000810043f */
.L_x_36:
[----:B------:R-:W-:Y:S05]  /*2e90*/  BSYNC B0 ;  /* 0x0000000000007941 */ /* 0x000fea0003800000 */
.L_x_35:
[----:B------:R-:W-:Y:S05]  /*2ea0*/  @P1 BRA `(.L_x_33) ;  /* 0x0000000000041947 */ /* 0x000fea0003800000 */
[----:B------:R-:W-:Y:S01]  /*2eb0*/  BPT.TRAP 0x1 ;  /* 0x000000040000795c */ /* 0x000fe20000300000 */
.L_x_33:
[----:B------:R-:W1:Y:S01]  /*2ec0*/  LDC R15, c[0x0][0x288] ;  /* 0x0000a200ff0f7b82 */ /* 0x000e620000000800 */
[--C-:B0-----:R-:W-:Y:S01]  /*2ed0*/  SHF.R.U32.HI R11, RZ, 0x2, R0.reuse ;  /* 0x00000002ff0b7819 */ /* 0x101fe20000011600 */
[----:B------:R-:W-:Y:S01]  /*2ee0*/  IMAD.SHL.U32 R31, R10, 0x40, RZ ;  /* 0x000000400a1f7824 */ /* 0x000fe200078e00ff */
[----:B------:R-:W-:Y:S01]  /*2ef0*/  SHF.R.U32.HI R14, RZ, 0x7, R0 ;  /* 0x00000007ff0e7819 */ /* 0x000fe20000011600 */
[----:B------:R-:W-:Y:S01]  /*2f00*/  UIADD3 UR5, UR9, UR5, URZ ;  /* 0x0000000509057290 */ /* 0x000fe2000fffe03f */
[----:B------:R-:W-:Y:S01]  /*2f10*/  LOP3.LUT R12, R11, 0x7, RZ, 0xc0, !PT ;  /* 0x000000070b0c7812 */ /* 0x000fe200078ec0ff */
[----:B------:R-:W-:Y:S01]  /*2f20*/  IMAD.SHL.U32 R26, R0, 0x2, RZ ;  /* 0x00000002001a7824 */ /* 0x000fe200078e00ff */
[----:B------:R-:W-:Y:S01]  /*2f30*/  LOP3.LUT R11, R14, 0x1, RZ, 0xc0, !PT ;  /* 0x000000010e0b7812 */ /* 0x000fe200078ec0ff */
[----:B------:R-:W-:Y:S01]  /*2f40*/  UISETP.GT.U32.AND UP0, UPT, UR5, 0x2, UPT ;  /* 0x000000020500788c */ /* 0x000fe2000bf04070 */
[C---:B------:R-:W-:Y:S01]  /*2f50*/  LOP3.LUT R14, R0.reuse, 0x3, RZ, 0xc0, !PT ;  /* 0x00000003000e7812 */ /* 0x040fe200078ec0ff */
[----:B------:R-:W-:Y:S01]  /*2f60*/  ULDC UR12, c[0x0][0x284] ;  /* 0x0000a100000c7ab9 */ /* 0x000fe20000000800 */
[----:B------:R-:W-:Y:S01]  /*2f70*/  LOP3.LUT R13, R0, 0x60, RZ, 0xc0, !PT ;  /* 0x00000060000d7812 */ /* 0x000fe200078ec0ff */
[----:B------:R-:W-:Y:S01]  /*2f80*/  UISETP.LT.U32.AND UP0, UPT, UR9, 0x3, UP0 ;  /* 0x000000030900788c */ /* 0x000fe20008701070 */
[----:B------:R-:W-:Y:S01]  /*2f90*/  SHF.R.S32.HI R34, RZ, 0x1f, R6 ;  /* 0x0000001fff227819 */ /* 0x000fe20000011406 */
[----:B------:R-:W-:Y:S01]  /*2fa0*/  UISETP.GE.U32.AND UP1, UPT, UR9, 0x3, UPT ;  /* 0x000000030900788c */ /* 0x000fe2000bf26070 */
[----:B------:R-:W-:Y:S01]  /*2fb0*/  SHF.R.U32.HI R13, RZ, 0x1, R13 ;  /* 0x00000001ff0d7819 */ /* 0x000fe2000001160d */
[----:B------:R-:W-:Y:S01]  /*2fc0*/  ULDC.64 UR10, c[0x0][0x5d0] ;  /* 0x00017400000a7ab9 */ /* 0x000fe20000000a00 */
[----:B------:R-:W-:Y:S01]  /*2fd0*/  LOP3.LUT R26, R31, 0x6, R26, 0xf8, !PT ;  /* 0x000000061f1a7812 */ /* 0x000fe200078ef81a */
[----:B------:R-:W-:Y:S01]  /*2fe0*/  UIMAD.WIDE.U32 UR6, UR5, -0x55555555, URZ ;  /* 0xaaaaaaab050678a5 */ /* 0x000fe2000f8e003f */
[----:B------:R-:W-:Y:S01]  /*2ff0*/  IADD3 R16, RZ, -R13, -R12 ;  /* 0x8000000dff107210 */ /* 0x000fe20007ffe80c */
[----:B------:R-:W-:Y:S01]  /*3000*/  USEL UR8, URZ, 0x1, !UP0 ;  /* 0x000000013f087887 */ /* 0x000fe2000c000000 */
[----:B------:R-:W-:Y:S01]  /*3010*/  IMAD.SHL.U32 R33, R11, 0x40, RZ ;  /* 0x000000400b217824 */ /* 0x000fe200078e00ff */
[----:B------:R-:W-:Y:S01]  /*3020*/  SHF.R.S32.HI R27, RZ, 0x1f, R26 ;  /* 0x0000001fff1b7819 */ /* 0x000fe2000001141a */
[----:B------:R-:W-:Y:S01]  /*3030*/  USHF.R.U32.HI UR6, URZ, 0x1, UR7 ;  /* 0x000000013f067899 */ /* 0x000fe20008011607 */
[----:B-1----:R-:W-:Y:S01]  /*3040*/  IMAD R14, R14, -0x2, R15 ;  /* 0xfffffffe0e0e7824 */ /* 0x002fe200078e020f */
[----:B------:R-:W-:Y:S01]  /*3050*/  ISETP.GE.AND P1, PT, R31, R15, PT ;  /* 0x0000000f1f00720c */ /* 0x000fe20003f26270 */
[----:B------:R-:W-:Y:S01]  /*3060*/  IMAD.SHL.U32 R15, R7, 0x100, RZ ;  /* 0x00000100070f7824 */ /* 0x000fe200078e00ff */
[----:B------:R-:W-:Y:S01]  /*3070*/  ULOP3.LUT UR4, UR4, UR8, URZ, 0x3c, !UPT ;  /* 0x0000000804047292 */ /* 0x000fe2000f8e3c3f */
[----:B------:R-:W-:Y:S01]  /*3080*/  IMAD R16, R11, -0x40, R16 ;  /* 0xffffffc00b107824 */ /* 0x000fe200078e0210 */
[----:B------:R-:W-:Y:S01]  /*3090*/  LOP3.LUT R33, R33, 0x40, R12, 0xe2, !PT ;  /* 0x0000004021217812 */ /* 0x000fe200078ee20c */
[----:B------:R-:W-:Y:S01]  /*30a0*/  IMAD R11, R34, UR10, RZ ;  /* 0x0000000a220b7c24 */ /* 0x000fe2000f8e02ff */
[----:B------:R-:W-:Y:S01]  /*30b0*/  ISETP.GE.OR P1, PT, R15, UR12, P1 ;  /* 0x0000000c0f007c0c */ /* 0x000fe20008f26670 */
[----:B------:R-:W-:Y:S01]  /*30c0*/  IMAD.WIDE R24, R7, 0x100, RZ ;  /* 0x0000010007187825 */ /* 0x000fe200078e02ff */
[----:B------:R-:W-:Y:S01]  /*30d0*/  UIMAD UR5, UR6, -0x3, UR5 ;  /* 0xfffffffd060578a4 */ /* 0x000fe2000f8e0205 */
[----:B------:R-:W-:Y:S01]  /*30e0*/  IADD3 R32, -R15, UR12, R16 ;  /* 0x0000000c0f207c10 */ /* 0x000fe2000fffe110 */
[----:B------:R-:W-:Y:S01]  /*30f0*/  @UP1 ULOP3.LUT UR4, UR4, 0x1, UR6, 0x78, !UPT ;  /* 0x0000000104041892 */ /* 0x000fe2000f8e7806 */
[----:B------:R-:W-:Y:S01]  /*3100*/  IMAD R7, R6, UR11, R11 ;  /* 0x0000000b06077c24 */ /* 0x000fe2000f8e020b */
[----:B------:R-:W-:Y:S01]  /*3110*/  LOP3.LUT R33, R24, R33, R13, 0xfe, !PT ;  /* 0x0000002118217212 */ /* 0x000fe200078efe0d */
[----:B------:R-:W-:-:S04]  /*3120*/  IMAD.WIDE.U32 R10, R6, UR10, R26 ;  /* 0x0000000a060a7c25 */ /* 0x000fc8000f8e001a */
[----:B------:R-:W-:Y:S02]  /*3130*/  IMAD.IADD R11, R11, 0x1, R7 ;  /* 0x000000010b0b7824 */ /* 0x000fe400078e0207 */
[----:B------:R-:W-:Y:S02]  /*3140*/  IMAD.IADD R31, R14, 0x1, -R31 ;  /* 0x000000010e1f7824 */ /* 0x000fe400078e0a1f */
[----:B------:R-:W-:Y:S01]  /*3150*/  IMAD.MOV.U32 R30, RZ, RZ, -0x1 ;  /* 0xffffffffff1e7424 */ /* 0x000fe200078e00ff */
[----:B------:R-:W-:Y:S06]  /*3160*/  @P1 BRA `(.L_x_37) ;  /* 0x0000004800081947 */ /* 0x000fec0003800000 */
[----:B------:R-:W0:Y:S01]  /*3170*/  LDC.64 R28, c[0x0][0x5c8] ;  /* 0x00017200ff1c7b82 */ /* 0x000e220000000a00 */
[----:B------:R-:W-:Y:S01]  /*3180*/  ULDC.64 UR6, c[0x0][0x5c0] ;  /* 0x0001700000067ab9 */ /* 0x000fe20000000a00 */
[----:B------:R-:W-:Y:S01]  /*3190*/  BSSY B0, `(.L_x_37) ;  /* 0x000047f000007945 */ /* 0x000fe20003800000 */
[-C--:B0-----:R-:W-:Y:S02]  /*31a0*/  IMAD R12, R25, R28.reuse, RZ ;  /* 0x0000001c190c7224 */ /* 0x081fe400078e02ff */
[----:B------:R-:W-:-:S04]  /*31b0*/  IMAD.WIDE.U32 R10, R33, R28, R10 ;  /* 0x0000001c210a7225 */ /* 0x000fc800078e000a */
[----:B------:R-:W-:Y:S01]  /*31c0*/  IMAD R13, R33, R29, R12 ;  /* 0x0000001d210d7224 */ /* 0x000fe200078e020c */
[C---:B------:R-:W-:Y:S01]  /*31d0*/  LEA R14, P2, R28.reuse, R10, 0x3 ;  /* 0x0000000a1c0e7211 */ /* 0x040fe200078418ff */
[----:B------:R-:W-:Y:S01]  /*31e0*/  IMAD.SHL.U32 R7, R28, 0x80, RZ ;  /* 0x000000801c077824 */ /* 0x000fe200078e00ff */
[----:B------:R-:W-:Y:S01]  /*31f0*/  IADD3 R16, P1, R10, UR6, RZ ;  /* 0x000000060a107c10 */ /* 0x000fe2000ff3e0ff */
[----:B------:R-:W-:Y:S01]  /*3200*/  IMAD.IADD R36, R11, 0x1, R13 ;  /* 0x000000010b247824 */ /* 0x000fe200078e020d */
[----:B------:R-:W-:Y:S02]  /*3210*/  SHF.L.U64.HI R11, R28, 0x7, R29 ;  /* 0x000000071c0b7819 */ /* 0x000fe4000001021d */
[----:B------:R-:W-:Y:S02]  /*3220*/  IADD3 R12, P5, P6, R10, UR6, R7 ;  /* 0x000000060a0c7c10 */ /* 0x000fe4000febe007 */
[----:B------:R-:W-:Y:S02]  /*3230*/  LEA.HI.X R28, R28, R36, R29, 0x3, P2 ;  /* 0x000000241c1c7211 */ /* 0x000fe400010f1c1d */
[----:B------:R-:W-:-:S02]  /*3240*/  IADD3.X R13, R36, UR7, R11, P5, P6 ;  /* 0x00000007240d7c10 */ /* 0x000fc4000afec40b */
[----:B---3-5:R-:W-:Y:S02]  /*3250*/  FSETP.NEU.AND P5, PT, R9, RZ, PT ;  /* 0x000000ff0900720b */ /* 0x028fe40003fad000 */
[----:B------:R-:W-:Y:S02]  /*3260*/  IADD3.X R17, R36, UR7, RZ, P1, !PT ;  /* 0x0000000724117c10 */ /* 0x000fe40008ffe4ff */
[C---:B------:R-:W-:Y:S02]  /*3270*/  IADD3 R10, P1, P2, R14.reuse, UR6, R7 ;  /* 0x000000060e0a7c10 */ /* 0x040fe4000fa3e007 */
[----:B------:R-:W-:Y:S02]  /*3280*/  IADD3 R14, P3, R14, UR6, RZ ;  /* 0x000000060e0e7c10 */ /* 0x000fe4000ff7e0ff */
[C---:B------:R-:W-:Y:S02]  /*3290*/  IADD3.X R11, R28.reuse, UR7, R11, P1, P2 ;  /* 0x000000071c0b7c10 */ /* 0x040fe40008fe440b */
[----:B------:R-:W-:-:S03]  /*32a0*/  IADD3.X R15, R28, UR7, RZ, P3, !PT ;  /* 0x000000071c0f7c10 */ /* 0x000fc60009ffe4ff */
[----:B------:R-:W-:Y:S06]  /*32b0*/  @!P5 BRA `(.L_x_38) ;  /* 0x0000003400a0d947 */ /* 0x000fec0003800000 */
[----:B------:R-:W-:Y:S01]  /*32c0*/  ULDC.64 UR6, c[0x0][0x5b8] ;  /* 0x00016e0000067ab9 */ /* 0x000fe20000000a00 */
[----:B------:R-:W-:Y:S01]  /*32d0*/  ISETP.GE.AND P1, PT, R32, 0x1, PT ;  /* 0x000000012000780c */ /* 0x000fe20003f26270 */
[----:B------:R-:W-:Y:S01]  /*32e0*/  IMAD R7, R34, UR6, RZ ;  /* 0x0000000622077c24 */ /* 0x000fe2000f8e02ff */
[----:B------:R-:W-:Y:S01]  /*32f0*/  ULDC.64 UR10, c[0x0][0x5a8] ;  /* 0x00016a00000a7ab9 */ /* 0x000fe20000000a00 */
[C---:B------:R-:W-:Y:S01]  /*3300*/  IMAD.WIDE.U32 R26, R6.reuse, UR6, R26 ;  /* 0x00000006061a7c25 */ /* 0x040fe2000f8e001a */
[----:B------:R-:W-:Y:S01]  /*3310*/  ISETP.LT.OR P5, PT, R31, 0x1, !P1 ;  /* 0x000000011f00780c */ /* 0x000fe20004fa1670 */
[----:B------:R-:W-:Y:S02]  /*3320*/  BSSY B1, `(.L_x_39) ;  /* 0x000000d000017945 */ /* 0x000fe40003800000 */
[----:B------:R-:W-:Y:S01]  /*3330*/  IMAD R7, R6, UR7, R7 ;  /* 0x0000000706077c24 */ /* 0x000fe2000f8e0207 */
[----:B------:R-:W-:Y:S01]  /*3340*/  ULDC.64 UR6, c[0x0][0x5b0] ;  /* 0x00016c0000067ab9 */ /* 0x000fe20000000a00 */
[----:B------:R-:W-:-:S02]  /*3350*/  IMAD.MOV.U32 R6, RZ, RZ, R26 ;  /* 0x000000ffff067224 */ /* 0x000fc400078e001a */
[----:B------:R-:W-:Y:S02]  /*3360*/  IMAD.IADD R7, R27, 0x1, R7 ;  /* 0x000000011b077824 */ /* 0x000fe400078e0207 */
[----:B------:R-:W-:Y:S02]  /*3370*/  IMAD R28, R25, UR6, RZ ;  /* 0x00000006191c7c24 */ /* 0x000fe4000f8e02ff */
[----:B------:R-:W-:-:S04]  /*3380*/  IMAD.WIDE.U32 R26, R33, UR6, R6 ;  /* 0x00000006211a7c25 */ /* 0x000fc8000f8e0006 */
[--C-:B------:R-:W-:Y:S01]  /*3390*/  IMAD R29, R33, UR7, R28.reuse ;  /* 0x00000007211d7c24 */ /* 0x100fe2000f8e021c */
[----:B------:R-:W-:Y:S02]  /*33a0*/  IADD3 R26, P2, R26, UR10, RZ ;  /* 0x0000000a1a1a7c10 */ /* 0x000fe4000ff5e0ff */
[----:B------:R-:W-:Y:S02]  /*33b0*/  PRMT R28, RZ, 0x7610, R28 ;  /* 0x00007610ff1c7816 */ /* 0x000fe4000000001c */
[----:B------:R-:W-:Y:S01]  /*33c0*/  IADD3.X R27, R27, UR11, R29, P2, !PT ;  /* 0x0000000b1b1b7c10 */ /* 0x000fe200097fe41d */
[----:B------:R-:W-:Y:S08]  /*33d0*/  @P5 BRA `(.L_x_40) ;  /* 0x0000000000045947 */ /* 0x000ff00003800000 */
[----:B------:R0:W5:Y:S02]  /*33e0*/  LDG.E.U8 R28, desc[UR16][R26.64] ;  /* 0x000000101a1c7981 */ /* 0x000164000c1e1100 */
.L_x_40:
[----:B------:R-:W-:Y:S05]  /*33f0*/  BSYNC B1 ;  /* 0x0000000000017941 */ /* 0x000fea0003800000 */
.L_x_39:
[----:B-----5:R-:W-:Y:S01]  /*3400*/  LOP3.LUT R28, R28, 0xff, RZ, 0xc0, !PT ;  /* 0x000000ff1c1c7812 */ /* 0x020fe200078ec0ff */
[----:B------:R-:W-:Y:S01]  /*3410*/  BSSY B1, `(.L_x_41) ;  /* 0x000000b000017945 */ /* 0x000fe20003800000 */
[----:B------:R-:W-:Y:S02]  /*3420*/  ISETP.LT.OR P3, PT, R31, 0x2, !P1 ;  /* 0x000000021f00780c */ /* 0x000fe40004f61670 */
[----:B------:R-:W-:-:S05]  /*3430*/  F2FP.F16.E4M3.UNPACK_B R28, R28 ;  /* 0x0000001cff1c723e */ /* 0x000fca00020006ff */
[----:B------:R-:W-:-:S05]  /*3440*/  HADD2.F32 R28, -RZ, R28.H0_H0 ;  /* 0x2000001cff1c7230 */ /* 0x000fca0000004100 */
[----:B------:R-:W-:-:S04]  /*3450*/  FMUL R28, R28, R9 ;  /* 0x000000091c1c7220 */ /* 0x000fc80000400000 */
[----:B--2---:R-:W-:-:S05]  /*3460*/  FFMA R28, R145, R8, R28 ;  /* 0x00000008911c7223 */ /* 0x004fca000000001c */
[----:B------:R-:W-:Y:S02]  /*3470*/  F2FP.SATFINITE.E4M3.F32.PACK_AB_MERGE_C R29, RZ, R28, RZ ;  /* 0x0000001cff1d723e */ /* 0x000fe400048070ff */
[----:B------:R-:W-:-:S03]  /*3480*/  PRMT R28, RZ, 0x7610, R28 ;  /* 0x00007610ff1c7816 */ /* 0x000fc6000000001c */
[----:B------:R1:W-:Y:S01]  /*3490*/  @!P5 STG.E.U8 desc[UR16][R16.64], R29 ;  /* 0x0000001d1000d986 */ /* 0x0003e2000c101110 */
[----:B------:R-:W-:Y:S05]  /*34a0*/  @P3 BRA `(.L_x_42) ;  /* 0x0000000000043947 */ /* 0x000fea0003800000 */
[----:B------:R2:W5:Y:S02]  /*34b0*/  LDG.E.U8 R28, desc[UR16][R26.64+0x1] ;  /* 0x000001101a1c7981 */ /* 0x000564000c1e1100 */
.L_x_42:
[----:B------:R-:W-:Y:S05]  /*34c0*/  BSYNC B1 ;  /* 0x0000000000017941 */ /* 0x000fea0003800000 */
.L_x_41:
[----:B-----5:R-:W-:Y:S01]  /*34d0*/  LOP3.LUT R28, R28, 0xff, RZ, 0xc0, !PT ;  /* 0x000000ff1c1c7812 */ /* 0x020fe200078ec0ff */
[----:B------:R-:W-:Y:S01]  /*34e0*/  BSSY B1, `(.L_x_43) ;  /* 0x0000013000017945 */ /* 0x000fe20003800000 */
[----:B------:R-:W-:Y:S02]  /*34f0*/  IADD3 R37, P2, R33, 0x8, RZ ;  /* 0x0000000821257810 */ /* 0x000fe40007f5e0ff */
[----:B------:R-:W-:-:S03]  /*3500*/  F2FP.F16.E4M3.UNPACK_B R28, R28 ;  /* 0x0000001cff1c723e */ /* 0x000fc600020006ff */
[----:B-1----:R-:W-:Y:S01]  /*3510*/  IMAD.X R29, RZ, RZ, R25, P2 ;  /* 0x000000ffff1d7224 */ /* 0x002fe200010e0619 */
[----:B------:R-:W-:Y:S01]  /*3520*/  ISETP.GE.AND P2, PT, R32, 0x9, PT ;  /* 0x000000092000780c */ /* 0x000fe20003f46270 */
[----:B------:R-:W-:Y:S02]  /*3530*/  HADD2.F32 R28, -RZ, R28.H0_H0 ;  /* 0x2000001cff1c7230 */ /* 0x000fe40000004100 */
[----:B------:R-:W-:Y:S01]  /*3540*/  IMAD R34, R29, UR6, RZ ;  /* 0x000000061d227c24 */ /* 0x000fe2000f8e02ff */
[----:B------:R-:W-:Y:S02]  /*3550*/  ISETP.LT.OR P5, PT, R31, 0x1, !P2 ;  /* 0x000000011f00780c */ /* 0x000fe400057a1670 */
[----:B------:R-:W-:Y:S01]  /*3560*/  FMUL R35, R28, R9 ;  /* 0x000000091c237220 */ /* 0x000fe20000400000 */
[----:B------:R-:W-:-:S04]  /*3570*/  IMAD.WIDE.U32 R28, R37, UR6, R6 ;  /* 0x00000006251c7c25 */ /* 0x000fc8000f8e0006 */
[----:B------:R-:W-:Y:S01]  /*3580*/  FFMA R35, R144, R8, R35 ;  /* 0x0000000890237223 */ /* 0x000fe20000000023 */
[--C-:B------:R-:W-:Y:S01]  /*3590*/  IMAD R37, R37, UR7, R34.reuse ;  /* 0x0000000725257c24 */ /* 0x100fe2000f8e0222 */
[----:B------:R-:W-:Y:S02]  /*35a0*/  IADD3 R28, P6, R28, UR10, RZ ;  /* 0x0000000a1c1c7c10 */ /* 0x000fe4000ffde0ff */
[----:B------:R-:W-:Y:S02]  /*35b0*/  PRMT R34, RZ, 0x7610, R34 ;  /* 0x00007610ff227816 */ /* 0x000fe40000000022 */
[----:B------:R-:W-:Y:S02]  /*35c0*/  F2FP.SATFINITE.E4M3.F32.PACK_AB_MERGE_C R35, RZ, R35, RZ ;  /* 0x00000023ff23723e */ /* 0x000fe400048070ff */
[----:B------:R-:W-:-:S03]  /*35d0*/  IADD3.X R29, R29, UR11, R37, P6, !PT ;  /* 0x0000000b1d1d7c10 */ /* 0x000fc6000b7fe425 */
[----:B------:R1:W-:Y:S01]  /*35e0*/  @!P3 STG.E.U8 desc[UR16][R16.64+0x1], R35 ;  /* 0x000001231000b986 */ /* 0x0003e2000c101110 */
[----:B------:R-:W-:Y:S05]  /*35f0*/  @P5 BRA `(.L_x_44) ;  /* 0x0000000000045947 */ /* 0x000fea0003800000 */
[----:B------:R3:W5:Y:S02]  /*3600*/  LDG.E.U8 R34, desc[UR16][R28.64] ;  /* 0x000000101c227981 */ /* 0x000764000c1e1100 */
.L_x_44:
[----:B------:R-:W-:Y:S05]  /*3610*/  BSYNC B1 ;  /* 0x0000000000017941 */ /* 0x000fea0003800000 */
.L_x_43:
[----:B-----5:R-:W-:Y:S01]  /*3620*/  LOP3.LUT R34, R34, 0xff, RZ, 0xc0, !PT ;  /* 0x000000ff22227812 */ /* 0x020fe200078ec0ff */
[----:B------:R-:W-:Y:S01]  /*3630*/  BSSY B1, `(.L_x_45) ;  /* 0x000000b000017945 */ /* 0x000fe20003800000 */
[----:B------:R-:W-:Y:S02]  /*3640*/  ISETP.LT.OR P3, PT, R31, 0x2, !P2 ;  /* 0x000000021f00780c */ /* 0x000fe40005761670 */
[----:B------:R-:W-:-:S05]  /*3650*/  F2FP.F16.E4M3.UNPACK_B R34, R34 ;  /* 0x00000022ff22723e */ /* 0x000fca00020006ff */
[----:B------:R-:W-:-:S05]  /*3660*/  HADD2.F32 R34, -RZ, R34.H0_H0 ;  /* 0x20000022ff227230 */ /* 0x000fca0000004100 */
[----:B------:R-:W-:-:S04]  /*3670*/  FMUL R34, R34, R9 ;  /* 0x0000000922227220 */ /* 0x000fc80000400000 */
[----:B------:R-:W-:-:S05]  /*3680*/  FFMA R34, R143, R8, R34 ;  /* 0x000000088f227223 */ /* 0x000fca0000000022 */
[----:B-1----:R-:W-:Y:S02]  /*3690*/  F2FP.SATFINITE.E4M3.F32.PACK_AB_MERGE_C R35, RZ, R34, RZ ;  /* 0x00000022ff23723e */ /* 0x002fe400048070ff */
[----:B------:R-:W-:-:S03]  /*36a0*/  PRMT R34, RZ, 0x7610, R34 ;  /* 0x00007610ff227816 */ /* 0x000fc60000000022 */
[----:B------:R1:W-:Y:S01]  /*36b0*/  @!P5 STG.E.U8 desc[UR16][R14.64], R35 ;  /* 0x000000230e00d986 */ /* 0x0003e2000c101110 */
[----:B------:R-:W-:Y:S05]  /*36c0*/  @P3 BRA `(.L_x_46) ;  /* 0x0000000000043947 */ /* 0x000fea0003800000 */
[----:B------:R4:W5:Y:S02]  /*36d0*/  LDG.E.U8 R34, desc[UR16][R28.64+0x1] ;  /* 0x000001101c227981 */ /* 0x000964000c1e1100 */
.L_x_46:
[----:B------:R-:W-:Y:S05]  /*36e0*/  BSYNC B1 ;  /* 0x0000000000017941 */ /* 0x000fea0003800000 */
.L_x_45:
[----:B-----5:R-:W-:Y:S01]  /*36f0*/  LOP3.LUT R34, R34, 0xff, RZ, 0xc0, !PT ;  /* 0x000000ff22227812 */ /* 0x020fe200078ec0ff */
[----:B------:R-:W-:Y:S01]  /*3700*/  BSSY B1, `(.L_x_47) ;  /* 0x000000b000017945 */ /* 0x000fe20003800000 */
[----:B------:R-:W-:Y:S02]  /*3710*/  ISETP.LT.OR P5, PT, R31, 0x9, !P1 ;  /* 0x000000091f00780c */ /* 0x000fe40004fa1670 */
[----:B------:R-:W-:-:S05]  /*3720*/  F2FP.F16.E4M3.UNPACK_B R34, R34 ;  /* 0x00000022ff22723e */ /* 0x000fca00020006ff */
[----:B------:R-:W-:-:S05]  /*3730*/  HADD2.F32 R34, -RZ, R34.H0_H0 ;  /* 0x20000022ff227230 */ /* 0x000fca0000004100 */
[----:B-1----:R-:W-:Y:S01]  /*3740*/  FMUL R35, R34, R9 ;  /* 0x0000000922237220 */ /* 0x002fe20000400000 */
[----:B------:R-:W-:-:S03]  /*3750*/  PRMT R34, RZ, 0x7610, R34 ;  /* 0x00007610ff227816 */ /* 0x000fc60000000022 */
[----:B------:R-:W-:-:S05]  /*3760*/  FFMA R35, R142, R8, R35 ;  /* 0x000000088e237223 */ /* 0x000fca0000000023 */
[----:B------:R-:W-:-:S05]  /*3770*/  F2FP.SATFINITE.E4M3.F32.PACK_AB_MERGE_C R35, RZ, R35, RZ ;  /* 0x00000023ff23723e */ /* 0x000fca00048070ff */
[----:B------:R1:W-:Y:S01]  /*3780*/  @!P3 STG.E.U8 desc[UR16][R14.64+0x1], R35 ;  /* 0x000001230e00b986 */ /* 0x0003e2000c101110 */
[----:B------:R-:W-:Y:S05]  /*3790*/  @P5 BRA `(.L_x_48) ;  /* 0x0000000000045947 */ /* 0x000fea0003800000 */
[----:B------:R0:W5:Y:S02]  /*37a0*/  LDG.E.U8 R34, desc[UR16][R26.64+0x8] ;  /* 0x000008101a227981 */ /* 0x000164000c1e1100 */
.L_x_48:
[----:B------:R-:W-:Y:S05]  /*37b0*/  BSYNC B1 ;  /* 0x0000000000017941 */ /* 0x000fea0003800000 */
.L_x_47:
        /* <DEDUP_REMOVED lines=12> */
.L_x_50:
[----:B------:R-:W-:Y:S05]  /*3880*/  BSYNC B1 ;  /* 0x0000000000017941 */ /* 0x000fea0003800000 */
.L_x_49:
        /* <DEDUP_REMOVED lines=12> */
.L_x_52:
[----:B------:R-:W-:Y:S05]  /*3950*/  BSYNC B1 ;  /* 0x0000000000017941 */ /* 0x000fea0003800000 */
.L_x_51:
        /* <DEDUP_REMOVED lines=12> */
.L_x_54:
[----:B------:R-:W-:Y:S05]  /*3a20*/  BSYNC B1 ;  /* 0x0000000000017941 */ /* 0x000fea0003800000 */
.L_x_53:
        /* <DEDUP_REMOVED lines=12> */
.L_x_56:
[----:B------:R-:W-:Y:S05]  /*3af0*/  BSYNC B1 ;  /* 0x0000000000017941 */ /* 0x000fea0003800000 */
.L_x_55:
        /* <DEDUP_REMOVED lines=12> */
.L_x_58:
[----:B------:R-:W-:Y:S05]  /*3bc0*/  BSYNC B1 ;  /* 0x0000000000017941 */ /* 0x000fea0003800000 */
.L_x_57:
        /* <DEDUP_REMOVED lines=12> */
.L_x_60:
[----:B------:R-:W-:Y:S05]  /*3c90*/  BSYNC B1 ;  /* 0x0000000000017941 */ /* 0x000fea0003800000 */
.L_x_59:
        /* <DEDUP_REMOVED lines=12> */
.L_x_62:
[----:B------:R-:W-:Y:S05]  /*3d60*/  BSYNC B1 ;  /* 0x0000000000017941 */ /* 0x000fea0003800000 */
.L_x_61:
        /* <DEDUP_REMOVED lines=12> */
.L_x_64:
[----:B------:R-:W-:Y:S05]  /*3e30*/  BSYNC B1 ;  /* 0x0000000000017941 */ /* 0x000fea0003800000 */
.L_x_63:
        /* <DEDUP_REMOVED lines=12> */
.L_x_66:
[----:B------:R-:W-:Y:S05]  /*3f00*/  BSYNC B1 ;  /* 0x0000000000017941 */ /* 0x000fea0003800000 */
.L_x_65:
        /* <DEDUP_REMOVED lines=12> */
.L_x_68:
[----:B------:R-:W-:Y:S05]  /*3fd0*/  BSYNC B1 ;  /* 0x0000000000017941 */ /* 0x000fea0003800000 */
.L_x_67:
        /* <DEDUP_REMOVED lines=12> */
.L_x_70:
[----:B------:R-:W-:Y:S05]  /*40a0*/  BSYNC B1 ;  /* 0x0000000000017941 */ /* 0x000fea0003800000 */
.L_x_69:
        /* <DEDUP_REMOVED lines=12> */
.L_x_72:
[----:B------:R-:W-:Y:S05]  /*4170*/  BSYNC B1 ;  /* 0x0000000000017941 */ /* 0x000fea0003800000 */
.L_x_71:
        /* <DEDUP_REMOVED lines=12> */
.L_x_74:
[----:B------:R-:W-:Y:S05]  /*4240*/  BSYNC B1 ;  /* 0x0000000000017941 */ /* 0x000fea0003800000 */
.L_x_73:
        /* <DEDUP_REMOVED lines=12> */
.L_x_76:
[----:B------:R-:W-:Y:S05]  /*4310*/  BSYNC B1 ;  /* 0x0000000000017941 */ /* 0x000fea0003800000 */
.L_x_75:
        /* <DEDUP_REMOVED lines=12> */
.L_x_78:
[----:B------:R-:W-:Y:S05]  /*43e0*/  BSYNC B1 ;  /* 0x0000000000017941 */ /* 0x000fea0003800000 */
.L_x_77:
        /* <DEDUP_REMOVED lines=12> */
.L_x_80:
[----:B------:R-:W-:Y:S05]  /*44b0*/  BSYNC B1 ;  /* 0x0000000000017941 */ /* 0x000fea0003800000 */
.L_x_79:
        /* <DEDUP_REMOVED lines=12> */
.L_x_82:
[----:B------:R-:W-:Y:S05]  /*4580*/  BSYNC B1 ;  /* 0x0000000000017941 */ /* 0x000fea0003800000 */
.L_x_81:
        /* <DEDUP_REMOVED lines=12> */
.L_x_84:
[----:B------:R-:W-:Y:S05]  /*4650*/  BSYNC B1 ;  /* 0x0000000000017941 */ /* 0x000fea0003800000 */
.L_x_83:
        /* <DEDUP_REMOVED lines=12> */
.L_x_86:
[----:B------:R-:W-:Y:S05]  /*4720*/  BSYNC B1 ;  /* 0x0000000000017941 */ /* 0x000fea0003800000 */
.L_x_85:
        /* <DEDUP_REMOVED lines=12> */
.L_x_88:
[----:B------:R-:W-:Y:S05]  /*47f0*/  BSYNC B1 ;  /* 0x0000000000017941 */ /* 0x000fea0003800000 */
.L_x_87:
        /* <DEDUP_REMOVED lines=12> */
.L_x_90:
[----:B------:R-:W-:Y:S05]  /*48c0*/  BSYNC B1 ;  /* 0x0000000000017941 */ /* 0x000fea0003800000 */
.L_x_89:
        /* <DEDUP_REMOVED lines=12> */
.L_x_92:
[----:B------:R-:W-:Y:S05]  /*4990*/  BSYNC B1 ;  /* 0x0000000000017941 */ /* 0x000fea0003800000 */
.L_x_91:
        /* <DEDUP_REMOVED lines=12> */
.L_x_94:
[----:B------:R-:W-:Y:S05]  /*4a60*/  BSYNC B1 ;  /* 0x0000000000017941 */ /* 0x000fea0003800000 */
.L_x_93:
        /* <DEDUP_REMOVED lines=12> */
.L_x_96:
[----:B------:R-:W-:Y:S05]  /*4b30*/  BSYNC B1 ;  /* 0x0000000000017941 */ /* 0x000fea0003800000 */
.L_x_95:
        /* <DEDUP_REMOVED lines=12> */
.L_x_98:
[----:B------:R-:W-:Y:S05]  /*4c00*/  BSYNC B1 ;  /* 0x0000000000017941 */ /* 0x000fea0003800000 */
.L_x_97:
[----:B-----5:R-:W-:Y:S01]  /*4c10*/  LOP3.LUT R34, R34, 0xff, RZ, 0xc0, !PT ;  /* 0x000000ff22227812 */ /* 0x020fe200078ec0ff */
[----:B------:R-:W-:Y:S01]  /*4c20*/  BSSY B1, `(.L_x_99) ;  /* 0x000000b000017945 */ /* 0x000fe20003800000 */
[----:B------:R-:W-:Y:S02]  /*4c30*/  ISETP.LT.OR P3, PT, R31, 0x39, !P2 ;  /* 0x000000391f00780c */ /* 0x000fe40005761670 */
[----:B------:R-:W-:Y:S02]  /*4c40*/  F2FP.F16.E4M3.UNPACK_B R34, R34 ;  /* 0x00000022ff22723e */ /* 0x000fe400020006ff */
[----:B0-2---:R-:W-:-:S03]  /*4c50*/  PRMT R26, RZ, 0x7610, R26 ;  /* 0x00007610ff1a7816 */ /* 0x005fc6000000001a */
[----:B------:R-:W-:-:S05]  /*4c60*/  HADD2.F32 R34, -RZ, R34.H0_H0 ;  /* 0x20000022ff227230 */ /* 0x000fca0000004100 */
[----:B------:R-:W-:-:S04]  /*4c70*/  FMUL R27, R34, R9 ;  /* 0x00000009221b7220 */ /* 0x000fc80000400000 */
[----:B------:R-:W-:-:S05]  /*4c80*/  FFMA R27, R116, R8, R27 ;  /* 0x00000008741b7223 */ /* 0x000fca000000001b */
[----:B------:R-:W-:-:S05]  /*4c90*/  F2FP.SATFINITE.E4M3.F32.PACK_AB_MERGE_C R27, RZ, R27, RZ ;  /* 0x0000001bff1b723e */ /* 0x000fca00048070ff */
[----:B------:R0:W-:Y:S01]  /*4ca0*/  @!P1 STG.E.U8 desc[UR16][R16.64+0x39], R27 ;  /* 0x0000391b10009986 */ /* 0x0001e2000c101110 */
[----:B------:R-:W-:Y:S05]  /*4cb0*/  @P3 BRA `(.L_x_100) ;  /* 0x0000000000043947 */ /* 0x000fea0003800000 */
[----:B------:R2:W5:Y:S02]  /*4cc0*/  LDG.E.U8 R26, desc[UR16][R28.64+0x38] ;  /* 0x000038101c1a7981 */ /* 0x000564000c1e1100 */
.L_x_100:
[----:B------:R-:W-:Y:S05]  /*4cd0*/  BSYNC B1 ;  /* 0x0000000000017941 */ /* 0x000fea0003800000 */
.L_x_99:
[----:B-----5:R-:W-:Y:S01]  /*4ce0*/  LOP3.LUT R26, R26, 0xff, RZ, 0xc0, !PT ;  /* 0x000000ff1a1a7812 */ /* 0x020fe200078ec0ff */
[----:B------:R-:W-:Y:S01]  /*4cf0*/  BSSY B1, `(.L_x_101) ;  /* 0x000000b000017945 */ /* 0x000fe20003800000 */
[----:B------:R-:W-:Y:S02]  /*4d00*/  ISETP.LT.OR P2, PT, R31, 0x3a, !P2 ;  /* 0x0000003a1f00780c */ /* 0x000fe40005741670 */
[----:B------:R-:W-:Y:S02]  /*4d10*/  F2FP.F16.E4M3.UNPACK_B R26, R26 ;  /* 0x0000001aff1a723e */ /* 0x000fe400020006ff */
[----:B01----:R-:W-:-:S03]  /*4d20*/  PRMT R16, RZ, 0x7610, R16 ;  /* 0x00007610ff107816 */ /* 0x003fc60000000010 */
[----:B------:R-:W-:-:S05]  /*4d30*/  HADD2.F32 R26, -RZ, R26.H0_H0 ;  /* 0x2000001aff1a7230 */ /* 0x000fca0000004100 */
[----:B------:R-:W-:-:S04]  /*4d40*/  FMUL R26, R26, R9 ;  /* 0x000000091a1a7220 */ /* 0x000fc80000400000 */
[----:B------:R-:W-:-:S05]  /*4d50*/  FFMA R26, R115, R8, R26 ;  /* 0x00000008731a7223 */ /* 0x000fca000000001a */
[----:B------:R-:W-:-:S05]  /*4d60*/  F2FP.SATFINITE.E4M3.F32.PACK_AB_MERGE_C R17, RZ, R26, RZ ;  /* 0x0000001aff11723e */ /* 0x000fca00048070ff */
[----:B------:R0:W-:Y:S01]  /*4d70*/  @!P3 STG.E.U8 desc[UR16][R14.64+0x38], R17 ;  /* 0x000038110e00b986 */ /* 0x0001e2000c101110 */
[----:B------:R-:W-:Y:S05]  /*4d80*/  @P2 BRA `(.L_x_102) ;  /* 0x0000000000042947 */ /* 0x000fea0003800000 */
[----:B------:R1:W5:Y:S02]  /*4d90*/  LDG.E.U8 R16, desc[UR16][R28.64+0x39] ;  /* 0x000039101c107981 */ /* 0x000364000c1e1100 */
.L_x_102:
[----:B------:R-:W-:Y:S05]  /*4da0*/  BSYNC B1 ;  /* 0x0000000000017941 */ /* 0x000fea0003800000 */
.L_x_101:
[----:B-----5:R-:W-:Y:S01]  /*4db0*/  LOP3.LUT R16, R16, 0xff, RZ, 0xc0, !PT ;  /* 0x000000ff10107812 */ /* 0x020fe200078ec0ff */
[----:B------:R-:W-:Y:S01]  /*4dc0*/  BSSY B1, `(.L_x_103) ;  /* 0x0000013000017945 */ /* 0x000fe20003800000 */
[----:B-1234-:R-:W-:Y:S02]  /*4dd0*/  IADD3 R29, P1, R33, 0x80, RZ ;  /* 0x00000080211d7810 */ /* 0x01efe40007f3e0ff */
[----:B------:R-:W-:-:S03]  /*4de0*/  F2FP.F16.E4M3.UNPACK_B R16, R16 ;  /* 0x00000010ff10723e */ /* 0x000fc600020006ff */
[----:B0-----:R-:W-:Y:S01]  /*4df0*/  IMAD.X R17, RZ, RZ, R25, P1 ;  /* 0x000000ffff117224 */ /* 0x001fe200008e0619 */
        /* <DEDUP_REMOVED lines=15> */
.L_x_104:
[----:B------:R-:W-:Y:S05]  /*4ef0*/  BSYNC B1 ;  /* 0x0000000000017941 */ /* 0x000fea0003800000 */
.L_x_103:
[----:B-----5:R-:W-:Y:S01]  /*4f00*/  LOP3.LUT R26, R26, 0xff, RZ, 0xc0, !PT ;  /* 0x000000ff1a1a7812 */ /* 0x020fe200078ec0ff */
[----:B------:R-:W-:Y:S01]  /*4f10*/  BSSY B1, `(.L_x_105) ;  /* 0x000000b000017945 */ /* 0x000fe20003800000 */
[----:B------:R-:W-:Y:S02]  /*4f20*/  ISETP.LT.OR P3, PT, R31, 0x2, !P1 ;  /* 0x000000021f00780c */ /* 0x000fe40004f61670 */
[----:B------:R-:W-:Y:S02]  /*4f30*/  F2FP.F16.E4M3.UNPACK_B R26, R26 ;  /* 0x0000001aff1a723e */ /* 0x000fe400020006ff */
[----:B0-----:R-:W-:-:S03]  /*4f40*/  PRMT R14, RZ, 0x7610, R14 ;  /* 0x00007610ff0e7816 */ /* 0x001fc6000000000e */
[----:B------:R-:W-:-:S05]  /*4f50*/  HADD2.F32 R26, -RZ, R26.H0_H0 ;  /* 0x2000001aff1a7230 */ /* 0x000fca0000004100 */
[----:B------:R-:W-:-:S04]  /*4f60*/  FMUL R26, R26, R9 ;  /* 0x000000091a1a7220 */ /* 0x000fc80000400000 */
[----:B------:R-:W-:-:S05]  /*4f70*/  FFMA R26, R113, R8, R26 ;  /* 0x00000008711a7223 */ /* 0x000fca000000001a */
[----:B------:R-:W-:-:S05]  /*4f80*/  F2FP.SATFINITE.E4M3.F32.PACK_AB_MERGE_C R15, RZ, R26, RZ ;  /* 0x0000001aff0f723e */ /* 0x000fca00048070ff */
[----:B------:R0:W-:Y:S01]  /*4f90*/  @!P5 STG.E.U8 desc[UR16][R12.64], R15 ;  /* 0x0000000f0c00d986 */ /* 0x0001e2000c101110 */
[----:B------:R-:W-:Y:S05]  /*4fa0*/  @P3 BRA `(.L_x_106) ;  /* 0x0000000000043947 */ /* 0x000fea0003800000 */
[----:B------:R2:W5:Y:S02]  /*4fb0*/  LDG.E.U8 R14, desc[UR16][R16.64+0x1] ;  /* 0x00000110100e7981 */ /* 0x000564000c1e1100 */
.L_x_106:
[----:B------:R-:W-:Y:S05]  /*4fc0*/  BSYNC B1 ;  /* 0x0000000000017941 */ /* 0x000fea0003800000 */
.L_x_105:
[----:B-----5:R-:W-:Y:S01]  /*4fd0*/  LOP3.LUT R14, R14, 0xff, RZ, 0xc0, !PT ;  /* 0x000000ff0e0e7812 */ /* 0x020fe200078ec0ff */
[----:B------:R-:W-:Y:S01]  /*4fe0*/  BSSY B1, `(.L_x_107) ;  /* 0x0000013000017945 */ /* 0x000fe20003800000 */
[----:B------:R-:W-:Y:S02]  /*4ff0*/  IADD3 R33, P2, R33, 0x88, RZ ;  /* 0x0000008821217810 */ /* 0x000fe40007f5e0ff */
[----:B------:R-:W-:-:S03]  /*5000*/  F2FP.F16.E4M3.UNPACK_B R14, R14 ;  /* 0x0000000eff0e723e */ /* 0x000fc600020006ff */
[----:B------:R-:W-:Y:S01]  /*5010*/  IMAD.X R24, RZ, RZ, R25, P2 ;  /* 0x000000ffff187224 */ /* 0x000fe200010e0619 */
[----:B------:R-:W-:Y:S01]  /*5020*/  ISETP.GE.AND P2, PT, R32, 0x89, PT ;  /* 0x000000892000780c */ /* 0x000fe20003f46270 */
[----:B------:R-:W-:Y:S02]  /*5030*/  HADD2.F32 R14, -RZ, R14.H0_H0 ;  /* 0x2000000eff0e7230 */ /* 0x000fe40000004100 */
[----:B------:R-:W-:Y:S01]  /*5040*/  IMAD R24, R24, UR6, RZ ;  /* 0x0000000618187c24 */ /* 0x000fe2000f8e02ff */
[----:B------:R-:W-:Y:S01]  /*5050*/  ISETP.LT.OR P5, PT, R31, 0x1, !P2 ;  /* 0x000000011f00780c */ /* 0x000fe200057a1670 */
[----:B------:R-:W-:-:S04]  /*5060*/  IMAD.WIDE.U32 R6, R33, UR6, R6 ;  /* 0x0000000621067c25 */ /* 0x000fc8000f8e0006 */
[----:B0-----:R-:W-:Y:S01]  /*5070*/  FMUL R15, R14, R9 ;  /* 0x000000090e0f7220 */ /* 0x001fe20000400000 */
[----:B------:R-:W-:Y:S01]  /*5080*/  PRMT R14, RZ, 0x7610, R14 ;  /* 0x00007610ff0e7816 */ /* 0x000fe2000000000e */
[----:B------:R-:W-:Y:S02]  /*5090*/  IMAD R33, R33, UR7, R24 ;  /* 0x0000000721217c24 */ /* 0x000fe4000f8e0218 */
[----:B------:R-:W-:Y:S01]  /*50a0*/  FFMA R15, R112, R8, R15 ;  /* 0x00000008700f7223 */ /* 0x000fe2000000000f */
[----:B------:R-:W-:-:S04]  /*50b0*/  IADD3 R6, P6, R6, UR10, RZ ;  /* 0x0000000a06067c10 */ /* 0x000fc8000ffde0ff */
[----:B------:R-:W-:Y:S02]  /*50c0*/  F2FP.SATFINITE.E4M3.F32.PACK_AB_MERGE_C R15, RZ, R15, RZ ;  /* 0x0000000fff0f723e */ /* 0x000fe400048070ff */
[----:B------:R-:W-:-:S03]  /*50d0*/  IADD3.X R7, R7, UR11, R33, P6, !PT ;  /* 0x0000000b07077c10 */ /* 0x000fc6000b7fe421 */
[----:B------:R0:W-:Y:S01]  /*50e0*/  @!P3 STG.E.U8 desc[UR16][R12.64+0x1], R15 ;  /* 0x0000010f0c00b986 */ /* 0x0001e2000c101110 */
[----:B------:R-:W-:Y:S05]  /*50f0*/  @P5 BRA `(.L_x_108) ;  /* 0x0000000000045947 */ /* 0x000fea0003800000 */
[----:B------:R3:W5:Y:S02]  /*5100*/  LDG.E.U8 R14, desc[UR16][R6.64] ;  /* 0x00000010060e7981 */ /* 0x000764000c1e1100 */
.L_x_108:
[----:B------:R-:W-:Y:S05]  /*5110*/  BSYNC B1 ;  /* 0x0000000000017941 */ /* 0x000fea0003800000 */
.L_x_107:
[----:B-----5:R-:W-:Y:S01]  /*5120*/  LOP3.LUT R14, R14, 0xff, RZ, 0xc0, !PT ;  /* 0x000000ff0e0e7812 */ /* 0x020fe200078ec0ff */
[----:B------:R-:W-:Y:S01]  /*5130*/  BSSY B1, `(.L_x_109) ;  /* 0x000000b000017945 */ /* 0x000fe20003800000 */
[----:B------:R-:W-:Y:S02]  /*5140*/  ISETP.LT.OR P3, PT, R31, 0x2, !P2 ;  /* 0x000000021f00780c */ /* 0x000fe40005761670 */
[----:B------:R-:W-:-:S05]  /*5150*/  F2FP.F16.E4M3.UNPACK_B R14, R14 ;  /* 0x0000000eff0e723e */ /* 0x000fca00020006ff */
[----:B------:R-:W-:-:S05]  /*5160*/  HADD2.F32 R14, -RZ, R14.H0_H0 ;  /* 0x2000000eff0e7230 */ /* 0x000fca0000004100 */
[----:B------:R-:W-:-:S04]  /*5170*/  FMUL R14, R14, R9 ;  /* 0x000000090e0e7220 */ /* 0x000fc80000400000 */
[----:B------:R-:W-:-:S05]  /*5180*/  FFMA R14, R111, R8, R14 ;  /* 0x000000086f0e7223 */ /* 0x000fca000000000e */
[----:B0-----:R-:W-:Y:S02]  /*5190*/  F2FP.SATFINITE.E4M3.F32.PACK_AB_MERGE_C R15, RZ, R14, RZ ;  /* 0x0000000eff0f723e */ /* 0x001fe400048070ff */
[----:B------:R-:W-:-:S03]  /*51a0*/  PRMT R14, RZ, 0x7610, R14 ;  /* 0x00007610ff0e7816 */ /* 0x000fc6000000000e */
[----:B------:R0:W-:Y:S01]  /*51b0*/  @!P5 STG.E.U8 desc[UR16][R10.64], R15 ;  /* 0x0000000f0a00d986 */ /* 0x0001e2000c101110 */
[----:B------:R-:W-:Y:S05]  /*51c0*/  @P3 BRA `(.L_x_110) ;  /* 0x0000000000043947 */ /* 0x000fea0003800000 */
[----:B------:R4:W5:Y:S02]  /*51d0*/  LDG.E.U8 R14, desc[UR16][R6.64+0x1] ;  /* 0x00000110060e7981 */ /* 0x000964000c1e1100 */
.L_x_110:
[----:B------:R-:W-:Y:S05]  /*51e0*/  BSYNC B1 ;  /* 0x0000000000017941 */ /* 0x000fea0003800000 */
.L_x_109:
[----:B-----5:R-:W-:Y:S01]  /*51f0*/  LOP3.LUT R14, R14, 0xff, RZ, 0xc0, !PT ;  /* 0x000000ff0e0e7812 */ /* 0x020fe200078ec0ff */
[----:B------:R-:W-:Y:S01]  /*5200*/  BSSY B1, `(.L_x_111) ;  /* 0x000000b000017945 */ /* 0x000fe20003800000 */
[----:B------:R-:W-:Y:S02]  /*5210*/  ISETP.LT.OR P5, PT, R31, 0x9, !P1 ;  /* 0x000000091f00780c */ /* 0x000fe40004fa1670 */
[----:B------:R-:W-:-:S05]  /*5220*/  F2FP.F16.E4M3.UNPACK_B R14, R14 ;  /* 0x0000000eff0e723e */ /* 0x000fca00020006ff */
[----:B------:R-:W-:-:S05]  /*5230*/  HADD2.F32 R14, -RZ, R14.H0_H0 ;  /* 0x2000000eff0e7230 */ /* 0x000fca0000004100 */
[----:B0-----:R-:W-:Y:S01]  /*5240*/  FMUL R15, R14, R9 ;  /* 0x000000090e0f7220 */ /* 0x001fe20000400000 */
[----:B------:R-:W-:-:S03]  /*5250*/  PRMT R14, RZ, 0x7610, R14 ;  /* 0x00007610ff0e7816 */ /* 0x000fc6000000000e */
[----:B------:R-:W-:-:S05]  /*5260*/  FFMA R15, R110, R8, R15 ;  /* 0x000000086e0f7223 */ /* 0x000fca000000000f */
[----:B------:R-:W-:-:S05]  /*5270*/  F2FP.SATFINITE.E4M3.F32.PACK_AB_MERGE_C R15, RZ, R15, RZ ;  /* 0x0000000fff0f723e */ /* 0x000fca00048070ff */
[----:B------:R0:W-:Y:S01]  /*5280*/  @!P3 STG.E.U8 desc[UR16][R10.64+0x1], R15 ;  /* 0x0000010f0a00b986 */ /* 0x0001e2000c101110 */
[----:B------:R-:W-:Y:S05]  /*5290*/  @P5 BRA `(.L_x_112) ;  /* 0x0000000000045947 */ /* 0x000fea0003800000 */
[----:B------:R0:W5:Y:S02]  /*52a0*/  LDG.E.U8 R14, desc[UR16][R16.64+0x8] ;  /* 0x00000810100e7981 */ /* 0x000164000c1e1100 */
.L_x_112:
[----:B------:R-:W-:Y:S05]  /*52b0*/  BSYNC B1 ;  /* 0x0000000000017941 */ /* 0x000fea0003800000 */
.L_x_111:
        /* <DEDUP_REMOVED lines=12> */
.L_x_114:
[----:B------:R-:W-:Y:S05]  /*5380*/  BSYNC B1 ;  /* 0x0000000000017941 */ /* 0x000fea0003800000 */
.L_x_113:
        /* <DEDUP_REMOVED lines=12> */
.L_x_116:
[----:B------:R-:W-:Y:S05]  /*5450*/  BSYNC B1 ;  /* 0x0000000000017941 */ /* 0x000fea0003800000 */
.L_x_115:
        /* <DEDUP_REMOVED lines=12> */
.L_x_118:
[----:B------:R-:W-:Y:S05]  /*5520*/  BSYNC B1 ;  /* 0x0000000000017941 */ /* 0x000fea0003800000 */
.L_x_117:
        /* <DEDUP_REMOVED lines=12> */
.L_x_120:
[----:B------:R-:W-:Y:S05]  /*55f0*/  BSYNC B1 ;  /* 0x0000000000017941 */ /* 0x000fea0003800000 */
.L_x_119:
        /* <DEDUP_REMOVED lines=12> */
.L_x_122:
[----:B------:R-:W-:Y:S05]  /*56c0*/  BSYNC B1 ;  /* 0x0000000000017941 */ /* 0x000fea0003800000 */
.L_x_121:
        /* <DEDUP_REMOVED lines=12> */
.L_x_124:
[----:B------:R-:W-:Y:S05]  /*5790*/  BSYNC B1 ;  /* 0x0000000000017941 */ /* 0x000fea0003800000 */
.L_x_123:
        /* <DEDUP_REMOVED lines=12> */
.L_x_126:
[----:B------:R-:W-:Y:S05]  /*5860*/  BSYNC B1 ;  /* 0x0000000000017941 */ /* 0x000fea0003800000 */
.L_x_125:
        /* <DEDUP_REMOVED lines=12> */
.L_x_128:
[----:B------:R-:W-:Y:S05]  /*5930*/  BSYNC B1 ;  /* 0x0000000000017941 */ /* 0x000fea0003800000 */
.L_x_127:
        /* <DEDUP_REMOVED lines=12> */
.L_x_130:
[----:B------:R-:W-:Y:S05]  /*5a00*/  BSYNC B1 ;  /* 0x0000000000017941 */ /* 0x000fea0003800000 */
.L_x_129:
        /* <DEDUP_REMOVED lines=12> */
.L_x_132:
[----:B------:R-:W-:Y:S05]  /*5ad0*/  BSYNC B1 ;  /* 0x0000000000017941 */ /* 0x000fea0003800000 */
.L_x_131:
        /* <DEDUP_REMOVED lines=12> */
.L_x_134:
[----:B------:R-:W-:Y:S05]  /*5ba0*/  BSYNC B1 ;  /* 0x0000000000017941 */ /* 0x000fea0003800000 */
.L_x_133:
        /* <DEDUP_REMOVED lines=12> */
.L_x_136:
[----:B------:R-:W-:Y:S05]  /*5c70*/  BSYNC B1 ;  /* 0x0000000000017941 */ /* 0x000fea0003800000 */
.L_x_135:
        /* <DEDUP_REMOVED lines=12> */
.L_x_138:
[----:B------:R-:W-:Y:S05]  /*5d40*/  BSYNC B1 ;  /* 0x0000000000017941 */ /* 0x000fea0003800000 */
.L_x_137:
        /* <DEDUP_REMOVED lines=12> */
.L_x_140:
[----:B------:R-:W-:Y:S05]  /*5e10*/  BSYNC B1 ;  /* 0x0000000000017941 */ /* 0x000fea0003800000 */
.L_x_139:
        /* <DEDUP_REMOVED lines=12> */
.L_x_142:
[----:B------:R-:W-:Y:S05]  /*5ee0*/  BSYNC B1 ;  /* 0x0000000000017941 */ /* 0x000fea0003800000 */
.L_x_141:
        /* <DEDUP_REMOVED lines=12> */
.L_x_144:
[----:B------:R-:W-:Y:S05]  /*5fb0*/  BSYNC B1 ;  /* 0x0000000000017941 */ /* 0x000fea0003800000 */
.L_x_143:
        /* <DEDUP_REMOVED lines=12> */
.L_x_146:
[----:B------:R-:W-:Y:S05]  /*6080*/  BSYNC B1 ;  /* 0x0000000000017941 */ /* 0x000fea0003800000 */
.L_x_145:
        /* <DEDUP_REMOVED lines=12> */
.L_x_148:
[----:B------:R-:W-:Y:S05]  /*6150*/  BSYNC B1 ;  /* 0x0000000000017941 */ /* 0x000fea0003800000 */
.L_x_147:
        /* <DEDUP_REMOVED lines=12> */
.L_x_150:
[----:B------:R-:W-:Y:S05]  /*6220*/  BSYNC B1 ;  /* 0x0000000000017941 */ /* 0x000fea0003800000 */
.L_x_149:
        /* <DEDUP_REMOVED lines=12> */
.L_x_152:
[----:B------:R-:W-:Y:S05]  /*62f0*/  BSYNC B1 ;  /* 0x0000000000017941 */ /* 0x000fea0003800000 */
.L_x_151:
        /* <DEDUP_REMOVED lines=12> */
.L_x_154:
[----:B------:R-:W-:Y:S05]  /*63c0*/  BSYNC B1 ;  /* 0x0000000000017941 */ /* 0x000fea0003800000 */
.L_x_153:
        /* <DEDUP_REMOVED lines=12> */
.L_x_156:
[----:B------:R-:W-:Y:S05]  /*6490*/  BSYNC B1 ;  /* 0x0000000000017941 */ /* 0x000fea0003800000 */
.L_x_155:
        /* <DEDUP_REMOVED lines=12> */
.L_x_158:
[----:B------:R-:W-:Y:S05]  /*6560*/  BSYNC B1 ;  /* 0x0000000000017941 */ /* 0x000fea0003800000 */
.L_x_157:
        /* <DEDUP_REMOVED lines=12> */
.L_x_160:
[----:B------:R-:W-:Y:S05]  /*6630*/  BSYNC B1 ;  /* 0x0000000000017941 */ /* 0x000fea0003800000 */
.L_x_159:
        /* <DEDUP_REMOVED lines=12> */
.L_x_162:
[----:B------:R-:W-:Y:S05]  /*6700*/  BSYNC B1 ;  /* 0x0000000000017941 */ /* 0x000fea0003800000 */
.L_x_161:
        /* <DEDUP_REMOVED lines=12> */
.L_x_164:
[----:B------:R-:W-:Y:S05]  /*67d0*/  BSYNC B1 ;  /* 0x0000000000017941 */ /* 0x000fea0003800000 */
.L_x_163:
        /* <DEDUP_REMOVED lines=12> */
.L_x_166:
[----:B------:R-:W-:Y:S05]  /*68a0*/  BSYNC B1 ;  /* 0x0000000000017941 */ /* 0x000fea0003800000 */
.L_x_165:
[----:B------:R-:W-:Y:S05]  /*68b0*/  @P2 BRA `(.L_x_167) ;  /* 0x0000001000302947 */ /* 0x000fea0003800000 */
[----:B-----5:R-:W-:-:S04]  /*68c0*/  LOP3.LUT R12, R12, 0xff, RZ, 0xc0, !PT ;  /* 0x000000ff0c0c7812 */ /* 0x020fc800078ec0ff */
[----:B------:R-:W-:-:S05]  /*68d0*/  F2FP.F16.E4M3.UNPACK_B R12, R12 ;  /* 0x0000000cff0c723e */ /* 0x000fca00020006ff */
[----:B------:R-:W-:-:S05]  /*68e0*/  HADD2.F32 R12, -RZ, R12.H0_H0 ;  /* 0x2000000cff0c7230 */ /* 0x000fca0000004100 */
[----:B0--34-:R-:W-:-:S04]  /*68f0*/  FMUL R7, R12, R9 ;  /* 0x000000090c077220 */ /* 0x019fc80000400000 */
[----:B------:R-:W-:-:S05]  /*6900*/  FFMA R7, R20, R8, R7 ;  /* 0x0000000814077223 */ /* 0x000fca0000000007 */
[----:B------:R-:W-:-:S05]  /*6910*/  F2FP.SATFINITE.E4M3.F32.PACK_AB_MERGE_C R7, RZ, R7, RZ ;  /* 0x00000007ff07723e */ /* 0x000fca00048070ff */
[----:B------:R0:W-:Y:S01]  /*6920*/  STG.E.U8 desc[UR16][R10.64+0x39], R7 ;  /* 0x000039070a007986 */ /* 0x0001e2000c101110 */
[----:B------:R-:W-:Y:S05]  /*6930*/  BRA `(.L_x_167) ;  /* 0x0000001000107947 */ /* 0x000fea0003800000 */
.L_x_38:
[C---:B------:R-:W-:Y:S01]  /*6940*/  ISETP.GE.AND P1, PT, R32.reuse, 0x1, PT ;  /* 0x000000012000780c */ /* 0x040fe20003f26270 */
[-C--:B--2---:R-:W-:Y:S01]  /*6950*/  FMUL R145, R145, R8.reuse ;  /* 0x0000000891917220 */ /* 0x084fe20000400000 */
[----:B------:R-:W-:Y:S01]  /*6960*/  ISETP.GE.AND P2, PT, R32, 0x9, PT ;  /* 0x000000092000780c */ /* 0x000fe20003f46270 */
[-C--:B------:R-:W-:Y:S01]  /*6970*/  FMUL R144, R144, R8.reuse ;  /* 0x0000000890907220 */ /* 0x080fe20000400000 */
[----:B------:R-:W-:Y:S01]  /*6980*/  ISETP.LT.OR P3, PT, R31, 0x1, !P1 ;  /* 0x000000011f00780c */ /* 0x000fe20004f61670 */
[-C--:B------:R-:W-:Y:S01]  /*6990*/  FMUL R143, R143, R8.reuse ;  /* 0x000000088f8f7220 */ /* 0x080fe20000400000 */
[C---:B------:R-:W-:Y:S01]  /*69a0*/  ISETP.LT.OR P6, PT, R31.reuse, 0x2, !P1 ;  /* 0x000000021f00780c */ /* 0x040fe20004fc1670 */
[-C--:B------:R-:W-:Y:S01]  /*69b0*/  FMUL R142, R142, R8.reuse ;  /* 0x000000088e8e7220 */ /* 0x080fe20000400000 */
[----:B------:R-:W-:Y:S01]  /*69c0*/  ISETP.LT.OR P5, PT, R31, 0x1, !P2 ;  /* 0x000000011f00780c */ /* 0x000fe200057a1670 */
[-C--:B------:R-:W-:Y:S01]  /*69d0*/  FMUL R141, R141, R8.reuse ;  /* 0x000000088d8d7220 */ /* 0x080fe20000400000 */
[----:B------:R-:W-:Y:S01]  /*69e0*/  F2FP.SATFINITE.E4M3.F32.PACK_AB_MERGE_C R145, RZ, R145, RZ ;  /* 0x00000091ff91723e */ /* 0x000fe200048070ff */
[----:B------:R-:W-:Y:S01]  /*69f0*/  FMUL R140, R140, R8 ;  /* 0x000000088c8c7220 */ /* 0x000fe20000400000 */
[----:B------:R-:W-:Y:S01]  /*6a00*/  F2FP.SATFINITE.E4M3.F32.PACK_AB_MERGE_C R7, RZ, R144, RZ ;  /* 0x00000090ff07723e */ /* 0x000fe200048070ff */
[-C--:B------:R-:W-:Y:S01]  /*6a10*/  FMUL R139, R139, R8.reuse ;  /* 0x000000088b8b7220 */ /* 0x080fe20000400000 */
[----:B------:R-:W-:Y:S01]  /*6a20*/  F2FP.SATFINITE.E4M3.F32.PACK_AB_MERGE_C R143, RZ, R143, RZ ;  /* 0x0000008fff8f723e */ /* 0x000fe200048070ff */
[----:B------:R-:W-:Y:S01]  /*6a30*/  FMUL R138, R138, R8 ;  /* 0x000000088a8a7220 */ /* 0x000fe20000400000 */
[----:B------:R-:W-:Y:S01]  /*6a40*/  F2FP.SATFINITE.E4M3.F32.PACK_AB_MERGE_C R25, RZ, R142, RZ ;  /* 0x0000008eff19723e */ /* 0x000fe200048070ff */
[----:B------:R-:W-:Y:S01]  /*6a50*/  @!P3 STG.E.U8 desc[UR16][R16.64], R145 ;  /* 0x000000911000b986 */ /* 0x000fe2000c101110 */
[----:B------:R-:W-:Y:S01]  /*6a60*/  ISETP.LT.OR P3, PT, R31, 0x2, !P2 ;  /* 0x000000021f00780c */ /* 0x000fe20005761670 */
[-C--:B------:R-:W-:Y:S01]  /*6a70*/  FMUL R137, R137, R8.reuse ;  /* 0x0000000889897220 */ /* 0x080fe20000400000 */
[----:B------:R-:W-:Y:S01]  /*6a80*/  F2FP.SATFINITE.E4M3.F32.PACK_AB_MERGE_C R141, RZ, R141, RZ ;  /* 0x0000008dff8d723e */ /* 0x000fe200048070ff */
[----:B------:R0:W-:Y:S01]  /*6a90*/  @!P6 STG.E.U8 desc[UR16][R16.64+0x1], R7 ;  /* 0x000001071000e986 */ /* 0x0001e2000c101110 */
[C---:B------:R-:W-:Y:S01]  /*6aa0*/  ISETP.LT.OR P6, PT, R31.reuse, 0x9, !P1 ;  /* 0x000000091f00780c */ /* 0x040fe20004fc1670 */
[-C--:B------:R-:W-:Y:S01]  /*6ab0*/  FMUL R136, R136, R8.reuse ;  /* 0x0000000888887220 */ /* 0x080fe20000400000 */
[----:B------:R-:W-:Y:S01]  /*6ac0*/  F2FP.SATFINITE.E4M3.F32.PACK_AB_MERGE_C R139, RZ, R139, RZ ;  /* 0x0000008bff8b723e */ /* 0x000fe200048070ff */
[----:B------:R-:W-:Y:S01]  /*6ad0*/  @!P5 STG.E.U8 desc[UR16][R14.64], R143 ;  /* 0x0000008f0e00d986 */ /* 0x000fe2000c101110 */
[----:B------:R-:W-:Y:S01]  /*6ae0*/  ISETP.LT.OR P5, PT, R31, 0xa, !P1 ;  /* 0x0000000a1f00780c */ /* 0x000fe20004fa1670 */
[----:B------:R-:W-:Y:S01]  /*6af0*/  FMUL R135, R135, R8 ;  /* 0x0000000887877220 */ /* 0x000fe20000400000 */
[----:B------:R-:W-:Y:S01]  /*6b00*/  F2FP.SATFINITE.E4M3.F32.PACK_AB_MERGE_C R27, RZ, R138, RZ ;  /* 0x0000008aff1b723e */ /* 0x000fe200048070ff */
[-C--:B------:R-:W-:Y:S01]  /*6b10*/  FMUL R134, R134, R8.reuse ;  /* 0x0000000886867220 */ /* 0x080fe20000400000 */
[----:B------:R-:W-:Y:S01]  /*6b20*/  F2FP.SATFINITE.E4M3.F32.PACK_AB_MERGE_C R137, RZ, R137, RZ ;  /* 0x00000089ff89723e */ /* 0x000fe200048070ff */
[----:B------:R1:W-:Y:S01]  /*6b30*/  @!P3 STG.E.U8 desc[UR16][R14.64+0x1], R25 ;  /* 0x000001190e00b986 */ /* 0x0003e2000c101110 */
[----:B------:R-:W-:Y:S01]  /*6b40*/  ISETP.LT.OR P3, PT, R31, 0x9, !P2 ;  /* 0x000000091f00780c */ /* 0x000fe20005761670 */
[----:B------:R-:W-:Y:S01]  /*6b50*/  FMUL R133, R133, R8 ;  /* 0x0000000885857220 */ /* 0x000fe20000400000 */
[----:B0-----:R-:W-:Y:S01]  /*6b60*/  F2FP.SATFINITE.E4M3.F32.PACK_AB_MERGE_C R7, RZ, R140, RZ ;  /* 0x0000008cff07723e */ /* 0x001fe200048070ff */
[----:B------:R-:W-:Y:S01]  /*6b70*/  @!P6 STG.E.U8 desc[UR16][R16.64+0x8], R141 ;  /* 0x0000088d1000e986 */ /* 0x000fe2000c101110 */
[C---:B------:R-:W-:Y:S01]  /*6b80*/  ISETP.LT.OR P6, PT, R31.reuse, 0xa, !P2 ;  /* 0x0000000a1f00780c */ /* 0x040fe200057c1670 */
[-C--:B------:R-:W-:Y:S01]  /*6b90*/  FMUL R132, R132, R8.reuse ;  /* 0x0000000884847220 */ /* 0x080fe20000400000 */
[----:B------:R-:W-:Y:S01]  /*6ba0*/  F2FP.SATFINITE.E4M3.F32.PACK_AB_MERGE_C R135, RZ, R135, RZ ;  /* 0x00000087ff87723e */ /* 0x000fe200048070ff */
[----:B------:R0:W-:Y:S01]  /*6bb0*/  @!P5 STG.E.U8 desc[UR16][R16.64+0x9], R7 ;  /* 0x000009071000d986 */ /* 0x0001e2000c101110 */
[----:B------:R-:W-:Y:S01]  /*6bc0*/  ISETP.LT.OR P5, PT, R31, 0x11, !P1 ;  /* 0x000000111f00780c */ /* 0x000fe20004fa1670 */
[-C--:B------:R-:W-:Y:S01]  /*6bd0*/  FMUL R131, R131, R8.reuse ;  /* 0x0000000883837220 */ /* 0x080fe20000400000 */
[----:B------:R-:W-:Y:S01]  /*6be0*/  F2FP.SATFINITE.E4M3.F32.PACK_AB_MERGE_C R133, RZ, R133, RZ ;  /* 0x00000085ff85723e */ /* 0x000fe200048070ff */
[----:B------:R-:W-:Y:S01]  /*6bf0*/  FMUL R130, R130, R8 ;  /* 0x0000000882827220 */ /* 0x000fe20000400000 */
[----:B-1----:R-:W-:Y:S01]  /*6c00*/  F2FP.SATFINITE.E4M3.F32.PACK_AB_MERGE_C R25, RZ, R134, RZ ;  /* 0x00000086ff19723e */ /* 0x002fe200048070ff */
[----:B------:R-:W-:Y:S01]  /*6c10*/  @!P3 STG.E.U8 desc[UR16][R14.64+0x8], R139 ;  /* 0x0000088b0e00b986 */ /* 0x000fe2000c101110 */
[----:B------:R-:W-:Y:S01]  /*6c20*/  ISETP.LT.OR P3, PT, R31, 0x12, !P1 ;  /* 0x000000121f00780c */ /* 0x000fe20004f61670 */
[-C--:B------:R-:W-:Y:S01]  /*6c30*/  FMUL R129, R129, R8.reuse ;  /* 0x0000000881817220 */ /* 0x080fe20000400000 */
[----:B------:R-:W-:Y:S01]  /*6c40*/  F2FP.SATFINITE.E4M3.F32.PACK_AB_MERGE_C R131, RZ, R131, RZ ;  /* 0x00000083ff83723e */ /* 0x000fe200048070ff */
[----:B------:R1:W-:Y:S01]  /*6c50*/  @!P6 STG.E.U8 desc[UR16][R14.64+0x9], R27 ;  /* 0x0000091b0e00e986 */ /* 0x0003e2000c101110 */
[C---:B------:R-:W-:Y:S01]  /*6c60*/  ISETP.LT.OR P6, PT, R31.reuse, 0x11, !P2 ;  /* 0x000000111f00780c */ /* 0x040fe200057c1670 */
[----:B------:R-:W-:Y:S01]  /*6c70*/  FMUL R128, R128, R8 ;  /* 0x0000000880807220 */ /* 0x000fe20000400000 */
[----:B0-----:R-:W-:Y:S01]  /*6c80*/  F2FP.SATFINITE.E4M3.F32.PACK_AB_MERGE_C R7, RZ, R136, RZ ;  /* 0x00000088ff07723e */ /* 0x001fe200048070ff */
[----:B------:R-:W-:Y:S01]  /*6c90*/  @!P5 STG.E.U8 desc[UR16][R16.64+0x10], R137 ;  /* 0x000010891000d986 */ /* 0x000fe2000c101110 */
[----:B------:R-:W-:Y:S01]  /*6ca0*/  ISETP.LT.OR P5, PT, R31, 0x12, !P2 ;  /* 0x000000121f00780c */ /* 0x000fe200057a1670 */
[-C--:B------:R-:W-:Y:S01]  /*6cb0*/  FMUL R127, R127, R8.reuse ;  /* 0x000000087f7f7220 */ /* 0x080fe20000400000 */
[----:B------:R-:W-:Y:S01]  /*6cc0*/  F2FP.SATFINITE.E4M3.F32.PACK_AB_MERGE_C R129, RZ, R129, RZ ;  /* 0x00000081ff81723e */ /* 0x000fe200048070ff */
[-C--:B------:R-:W-:Y:S01]  /*6cd0*/  FMUL R126, R126, R8.reuse ;  /* 0x000000087e7e7220 */ /* 0x080fe20000400000 */
[-C--:B------:R-:W-:Y:S01]  /*6ce0*/  FMUL R125, R125, R8.reuse ;  /* 0x000000087d7d7220 */ /* 0x080fe20000400000 */
[----:B------:R0:W-:Y:S01]  /*6cf0*/  @!P3 STG.E.U8 desc[UR16][R16.64+0x11], R7 ;  /* 0x000011071000b986 */ /* 0x0001e2000c101110 */
[C---:B------:R-:W-:Y:S01]  /*6d00*/  ISETP.LT.OR P3, PT, R31.reuse, 0x19, !P1 ;  /* 0x000000191f00780c */ /* 0x040fe20004f61670 */
[----:B------:R-:W-:Y:S01]  /*6d10*/  FMUL R124, R124, R8 ;  /* 0x000000087c7c7220 */ /* 0x000fe20000400000 */
[----:B-1----:R-:W-:Y:S01]  /*6d20*/  F2FP.SATFINITE.E4M3.F32.PACK_AB_MERGE_C R27, RZ, R132, RZ ;  /* 0x00000084ff1b723e */ /* 0x002fe200048070ff */
[----:B------:R-:W-:Y:S01]  /*6d30*/  @!P6 STG.E.U8 desc[UR16][R14.64+0x10], R135 ;  /* 0x000010870e00e986 */ /* 0x000fe2000c101110 */
[----:B------:R-:W-:Y:S01]  /*6d40*/  ISETP.LT.OR P6, PT, R31, 0x1a, !P1 ;  /* 0x0000001a1f00780c */ /* 0x000fe20004fc1670 */
[-C--:B------:R-:W-:Y:S01]  /*6d50*/  FMUL R123, R123, R8.reuse ;  /* 0x000000087b7b7220 */ /* 0x080fe20000400000 */
[----:B------:R-:W-:Y:S01]  /*6d60*/  F2FP.SATFINITE.E4M3.F32.PACK_AB_MERGE_C R127, RZ, R127, RZ ;  /* 0x0000007fff7f723e */ /* 0x000fe200048070ff */
[----:B------:R1:W-:Y:S01]  /*6d70*/  @!P5 STG.E.U8 desc[UR16][R14.64+0x11], R25 ;  /* 0x000011190e00d986 */ /* 0x0003e2000c101110 */
[----:B------:R-:W-:Y:S01]  /*6d80*/  ISETP.LT.OR P5, PT, R31, 0x19, !P2 ;  /* 0x000000191f00780c */ /* 0x000fe200057a1670 */
[-C--:B------:R-:W-:Y:S01]  /*6d90*/  FMUL R122, R122, R8.reuse ;  /* 0x000000087a7a7220 */ /* 0x080fe20000400000 */
[----:B------:R-:W-:Y:S01]  /*6da0*/  F2FP.SATFINITE.E4M3.F32.PACK_AB_MERGE_C R125, RZ, R125, RZ ;  /* 0x0000007dff7d723e */ /* 0x000fe200048070ff */
        /* <DEDUP_REMOVED lines=8> */
[----:B------:R-:W-:Y:S01]  /*6e30*/  FMUL R119, R119, R8 ;  /* 0x0000000877777220 */ /* 0x000fe20000400000 */
[----:B-1----:R-:W-:Y:S01]  /*6e40*/  F2FP.SATFINITE.E4M3.F32.PACK_AB_MERGE_C R25, RZ, R128, RZ ;  /* 0x00000080ff19723e */ /* 0x002fe200048070ff */
[----:B------:R-:W-:Y:S01]  /*6e50*/  @!P5 STG.E.U8 desc[UR16][R14.64+0x18], R131 ;  /* 0x000018830e00d986 */ /* 0x000fe2000c101110 */
[----:B------:R-:W-:Y:S01]  /*6e60*/  ISETP.LT.OR P5, PT, R31, 0x22, !P1 ;  /* 0x000000221f00780c */ /* 0x000fe20004fa1670 */
[-C--:B------:R-:W-:Y:S01]  /*6e70*/  FMUL R118, R118, R8.reuse ;  /* 0x0000000876767220 */ /* 0x080fe20000400000 */
[----:B------:R-:W-:Y:S01]  /*6e80*/  F2FP.SATFINITE.E4M3.F32.PACK_AB_MERGE_C R121, RZ, R121, RZ ;  /* 0x00000079ff79723e */ /* 0x000fe200048070ff */
[-C--:B------:R-:W-:Y:S01]  /*6e90*/  FMUL R117, R117, R8.reuse ;  /* 0x0000000875757220 */ /* 0x080fe20000400000 */
[----:B------:R-:W-:Y:S01]  /*6ea0*/  F2FP.SATFINITE.E4M3.F32.PACK_AB_MERGE_C R119, RZ, R119, RZ ;  /* 0x00000077ff77723e */ /* 0x000fe200048070ff */
[----:B------:R1:W-:Y:S01]  /*6eb0*/  @!P3 STG.E.U8 desc[UR16][R14.64+0x19], R7 ;  /* 0x000019070e00b986 */ /* 0x0003e2000c101110 */
[C---:B------:R-:W-:Y:S01]  /*6ec0*/  ISETP.LT.OR P3, PT, R31.reuse, 0x21, !P2 ;  /* 0x000000211f00780c */ /* 0x040fe20005761670 */
        /* <DEDUP_REMOVED lines=9> */
[----:B------:R-:W-:Y:S01]  /*6f60*/  FMUL R113, R113, R8 ;  /* 0x0000000871717220 */ /* 0x000fe20000400000 */
[----:B-1----:R-:W-:Y:S01]  /*6f70*/  F2FP.SATFINITE.E4M3.F32.PACK_AB_MERGE_C R7, RZ, R124, RZ ;  /* 0x0000007cff07723e */ /* 0x002fe200048070ff */
[-C--:B------:R-:W-:Y:S01]  /*6f80*/  FMUL R112, R112, R8.reuse ;  /* 0x0000000870707220 */ /* 0x080fe20000400000 */
        /* <DEDUP_REMOVED lines=29> */
[----:B------:R-:W-:Y:S01]  /*7160*/  ISETP.LT.OR P3, PT, R31, 0x32, !P2 ;  /* 0x000000321f00780c */ /* 0x000fe20005761670 */
[-C--:B------:R-:W-:Y:S01]  /*7170*/  FMUL R103, R103, R8.reuse ;  /* 0x0000000867677220 */ /* 0x080fe20000400000 */
[----:B------:R-:W-:Y:S01]  /*7180*/  F2FP.SATFINITE.E4M3.F32.PACK_AB_MERGE_C R105, RZ, R105, RZ ;  /* 0x00000069ff69723e */ /* 0x000fe200048070ff */
[----:B------:R0:W-:Y:S01]  /*7190*/  @!P6 STG.E.U8 desc[UR16][R16.64+0x31], R27 ;  /* 0x0000311b1000e986 */ /* 0x0001e2000c101110 */
[C---:B------:R-:W-:Y:S01]  /*71a0*/  ISETP.LT.OR P6, PT, R31.reuse, 0x39, !P1 ;  /* 0x000000391f00780c */ /* 0x040fe20004fc1670 */
[-C--:B------:R-:W-:Y:S01]  /*71b0*/  FMUL R102, R102, R8.reuse ;  /* 0x0000000866667220 */ /* 0x080fe20000400000 */
[C---:B------:R-:W-:Y:S01]  /*71c0*/  ISETP.LT.OR P1, PT, R31.reuse, 0x3a, !P1 ;  /* 0x0000003a1f00780c */ /* 0x040fe20004f21670 */
[----:B------:R-:W-:Y:S01]  /*71d0*/  @!P5 STG.E.U8 desc[UR16][R14.64+0x30], R119 ;  /* 0x000030770e00d986 */ /* 0x000fe2000c101110 */
[C---:B------:R-:W-:Y:S01]  /*71e0*/  ISETP.LT.OR P5, PT, R31.reuse, 0x39, !P2 ;  /* 0x000000391f00780c */ /* 0x040fe200057a1670 */
[-C--:B------:R-:W-:Y:S01]  /*71f0*/  FMUL R100, R100, R8.reuse ;  /* 0x0000000864647220 */ /* 0x080fe20000400000 */
[----:B------:R-:W-:Y:S01]  /*7200*/  ISETP.LT.OR P2, PT, R31, 0x3a, !P2 ;  /* 0x0000003a1f00780c */ /* 0x000fe20005741670 */
[----:B------:R-:W-:Y:S01]  /*7210*/  FMUL R101, R101, R8 ;  /* 0x0000000865657220 */ /* 0x000fe20000400000 */
[----:B-1----:R-:W-:Y:S01]  /*7220*/  F2FP.SATFINITE.E4M3.F32.PACK_AB_MERGE_C R25, RZ, R116, RZ ;  /* 0x00000074ff19723e */ /* 0x002fe200048070ff */
[----:B------:R1:W-:Y:S01]  /*7230*/  @!P3 STG.E.U8 desc[UR16][R14.64+0x31], R7 ;  /* 0x000031070e00b986 */ /* 0x0003e2000c101110 */
[C---:B------:R-:W-:Y:S01]  /*7240*/  ISETP.GE.AND P3, PT, R32.reuse, 0x89, PT ;  /* 0x000000892000780c */ /* 0x040fe20003f66270 */
[----:B------:R-:W-:Y:S01]  /*7250*/  FMUL R99, R99, R8 ;  /* 0x0000000863637220 */ /* 0x000fe20000400000 */
[----:B0-----:R-:W-:Y:S01]  /*7260*/  F2FP.SATFINITE.E4M3.F32.PACK_AB_MERGE_C R27, RZ, R114, RZ ;  /* 0x00000072ff1b723e */ /* 0x001fe200048070ff */
[----:B------:R-:W-:Y:S01]  /*7270*/  @!P6 STG.E.U8 desc[UR16][R16.64+0x38], R117 ;  /* 0x000038751000e986 */ /* 0x000fe2000c101110 */
[----:B------:R-:W-:Y:S01]  /*7280*/  ISETP.GE.AND P6, PT, R32, 0x81, PT ;  /* 0x000000812000780c */ /* 0x000fe20003fc6270 */
[-C--:B------:R-:W-:Y:S01]  /*7290*/  FMUL R98, R98, R8.reuse ;  /* 0x0000000862627220 */ /* 0x080fe20000400000 */
[----:B------:R-:W-:Y:S01]  /*72a0*/  F2FP.SATFINITE.E4M3.F32.PACK_AB_MERGE_C R103, RZ, R103, RZ ;  /* 0x00000067ff67723e */ /* 0x000fe200048070ff */
[----:B------:R0:W-:Y:S01]  /*72b0*/  @!P1 STG.E.U8 desc[UR16][R16.64+0x39], R25 ;  /* 0x0000391910009986 */ /* 0x0001e2000c101110 */
[----:B------:R-:W-:Y:S01]  /*72c0*/  ISETP.LT.OR P1, PT, R31, 0x1, !P6 ;  /* 0x000000011f00780c */ /* 0x000fe20007721670 */
[-C--:B------:R-:W-:Y:S01]  /*72d0*/  FMUL R97, R97, R8.reuse ;  /* 0x0000000861617220 */ /* 0x080fe20000400000 */
[----:B------:R-:W-:Y:S01]  /*72e0*/  F2FP.SATFINITE.E4M3.F32.PACK_AB_MERGE_C R101, RZ, R101, RZ ;  /* 0x00000065ff65723e */ /* 0x000fe200048070ff */
[----:B------:R-:W-:Y:S01]  /*72f0*/  @!P2 STG.E.U8 desc[UR16][R14.64+0x39], R27 ;  /* 0x0000391b0e00a986 */ /* 0x000fe2000c101110 */
[C---:B------:R-:W-:Y:S01]  /*7300*/  ISETP.LT.OR P2, PT, R31.reuse, 0x2, !P6 ;  /* 0x000000021f00780c */ /* 0x040fe20007741670 */
[----:B------:R-:W-:Y:S01]  /*7310*/  FMUL R96, R96, R8 ;  /* 0x0000000860607220 */ /* 0x000fe20000400000 */
[----:B-1----:R-:W-:Y:S01]  /*7320*/  F2FP.SATFINITE.E4M3.F32.PACK_AB_MERGE_C R7, RZ, R112, RZ ;  /* 0x00000070ff07723e */ /* 0x002fe200048070ff */
        /* <DEDUP_REMOVED lines=45> */
[----:B------:R-:W-:Y:S01]  /*7600*/  FMUL R20, R20, R8 ;  /* 0x0000000814147220 */ /* 0x000fe20000400000 */
[----:B------:R-:W-:-:S03]  /*7610*/  F2FP.SATFINITE.E4M3.F32.PACK_AB_MERGE_C R19, RZ, R19, RZ ;  /* 0x00000013ff13723e */ /* 0x000fc600048070ff */
[----:B------:R-:W-:Y:S02]  /*7620*/  F2FP.SATFINITE.E4M3.F32.PACK_AB_MERGE_C R21, RZ, R21, RZ ;  /* 0x00000015ff15723e */ /* 0x000fe400048070ff */
[----:B-1----:R-:W-:Y:S01]  /*7630*/  F2FP.SATFINITE.E4M3.F32.PACK_AB_MERGE_C R7, RZ, R100, RZ ;  /* 0x00000064ff07723e */ /* 0x002fe200048070ff */
[----:B------:R0:W-:Y:S01]  /*7640*/  @!P2 STG.E.U8 desc[UR16][R12.64+0x11], R15 ;  /* 0x0000110f0c00a986 */ /* 0x0001e2000c101110 */
[----:B------:R-:W-:-:S03]  /*7650*/  ISETP.LT.OR P2, PT, R31, 0x1a, !P6 ;  /* 0x0000001a1f00780c */ /* 0x000fc60007741670 */
[----:B------:R-:W-:Y:S01]  /*7660*/  @!P1 STG.E.U8 desc[UR16][R10.64+0x10], R103 ;  /* 0x000010670a009986 */ /* 0x000fe2000c101110 */
[----:B------:R-:W-:-:S03]  /*7670*/  ISETP.LT.OR P1, PT, R31, 0x19, !P6 ;  /* 0x000000191f00780c */ /* 0x000fc60007721670 */
[----:B------:R1:W-:Y:S01]  /*7680*/  @!P5 STG.E.U8 desc[UR16][R10.64+0x11], R17 ;  /* 0x000011110a00d986 */ /* 0x0003e2000c101110 */
[----:B------:R-:W-:Y:S02]  /*7690*/  ISETP.LT.OR P5, PT, R31, 0x19, !P3 ;  /* 0x000000191f00780c */ /* 0x000fe40005fa1670 */
[----:B0-----:R-:W-:-:S03]  /*76a0*/  F2FP.SATFINITE.E4M3.F32.PACK_AB_MERGE_C R15, RZ, R98, RZ ;  /* 0x00000062ff0f723e */ /* 0x001fc600048070ff */
[----:B------:R0:W-:Y:S01]  /*76b0*/  @!P2 STG.E.U8 desc[UR16][R12.64+0x19], R7 ;  /* 0x000019070c00a986 */ /* 0x0001e2000c101110 */
[----:B------:R-:W-:-:S03]  /*76c0*/  ISETP.LT.OR P2, PT, R31, 0x1a, !P3 ;  /* 0x0000001a1f00780c */ /* 0x000fc60005f41670 */
[----:B------:R-:W-:Y:S01]  /*76d0*/  @!P1 STG.E.U8 desc[UR16][R12.64+0x18], R101 ;  /* 0x000018650c009986 */ /* 0x000fe2000c101110 */
[C---:B------:R-:W-:Y:S02]  /*76e0*/  ISETP.LT.OR P1, PT, R31.reuse, 0x21, !P6 ;  /* 0x000000211f00780c */ /* 0x040fe40007721670 */
[----:B-1----:R-:W-:Y:S01]  /*76f0*/  F2FP.SATFINITE.E4M3.F32.PACK_AB_MERGE_C R17, RZ, R96, RZ ;  /* 0x00000060ff11723e */ /* 0x002fe200048070ff */
[----:B------:R-:W-:Y:S01]  /*7700*/  @!P5 STG.E.U8 desc[UR16][R10.64+0x18], R99 ;  /* 0x000018630a00d986 */ /* 0x000fe2000c101110 */
[----:B------:R-:W-:Y:S02]  /*7710*/  ISETP.LT.OR P5, PT, R31, 0x22, !P6 ;  /* 0x000000221f00780c */ /* 0x000fe400077a1670 */
[----:B0-----:R-:W-:-:S03]  /*7720*/  F2FP.SATFINITE.E4M3.F32.PACK_AB_MERGE_C R7, RZ, R94, RZ ;  /* 0x0000005eff07723e */ /* 0x001fc600048070ff */
        /* <DEDUP_REMOVED lines=21> */
[----:B0-----:R-:W-:-:S07]  /*7880*/  F2FP.SATFINITE.E4M3.F32.PACK_AB_MERGE_C R15, RZ, R18, RZ ;  /* 0x00000012ff0f723e */ /* 0x001fce00048070ff */
[----:B------:R-:W-:Y:S01]  /*7890*/  @!P1 STG.E.U8 desc[UR16][R12.64+0x30], R89 ;  /* 0x000030590c009986 */ /* 0x000fe2000c101110 */
[C---:B------:R-:W-:Y:S02]  /*78a0*/  ISETP.LT.OR P1, PT, R31.reuse, 0x39, !P6 ;  /* 0x000000391f00780c */ /* 0x040fe40007721670 */
[C---:B------:R-:W-:Y:S01]  /*78b0*/  ISETP.LT.OR P6, PT, R31.reuse, 0x3a, !P6 ;  /* 0x0000003a1f00780c */ /* 0x040fe200077c1670 */
[----:B------:R0:W-:Y:S01]  /*78c0*/  @!P5 STG.E.U8 desc[UR16][R12.64+0x31], R7 ;  /* 0x000031070c00d986 */ /* 0x0001e2000c101110 */
[C---:B------:R-:W-:Y:S02]  /*78d0*/  ISETP.LT.OR P5, PT, R31.reuse, 0x32, !P3 ;  /* 0x000000321f00780c */ /* 0x040fe40005fa1670 */
[----:B-1----:R-:W-:Y:S01]  /*78e0*/  F2FP.SATFINITE.E4M3.F32.PACK_AB_MERGE_C R17, RZ, R20, RZ ;  /* 0x00000014ff11723e */ /* 0x002fe200048070ff */
[----:B------:R1:W-:Y:S01]  /*78f0*/  @!P2 STG.E.U8 desc[UR16][R10.64+0x30], R23 ;  /* 0x000030170a00a986 */ /* 0x0003e2000c101110 */
[C---:B------:R-:W-:Y:S02]  /*7900*/  ISETP.LT.OR P2, PT, R31.reuse, 0x39, !P3 ;  /* 0x000000391f00780c */ /* 0x040fe40005f41670 */
[----:B------:R-:W-:-:S02]  /*7910*/  ISETP.LT.OR P3, PT, R31, 0x3a, !P3 ;  /* 0x0000003a1f00780c */ /* 0x000fc40005f61670 */
[----:B0-----:R-:W-:-:S05]  /*7920*/  F2FP.SATFINITE.E4M3.F32.PACK_AB_MERGE_C R7, RZ, R22, RZ ;  /* 0x00000016ff07723e */ /* 0x001fca00048070ff */
[----:B------:R1:W-:Y:S04]  /*7930*/  @!P5 STG.E.U8 desc[UR16][R10.64+0x31], R7 ;  /* 0x000031070a00d986 */ /* 0x0003e8000c101110 */
[----:B------:R1:W-:Y:S04]  /*7940*/  @!P1 STG.E.U8 desc[UR16][R12.64+0x38], R19 ;  /* 0x000038130c009986 */ /* 0x0003e8000c101110 */
[----:B------:R1:W-:Y:S04]  /*7950*/  @!P6 STG.E.U8 desc[UR16][R12.64+0x39], R15 ;  /* 0x0000390f0c00e986 */ /* 0x0003e8000c101110 */
[----:B------:R1:W-:Y:S04]  /*7960*/  @!P2 STG.E.U8 desc[UR16][R10.64+0x38], R21 ;  /* 0x000038150a00a986 */ /* 0x0003e8000c101110 */
[----:B------:R1:W-:Y:S02]  /*7970*/  @!P3 STG.E.U8 desc[UR16][R10.64+0x39], R17 ;  /* 0x000039110a00b986 */ /* 0x0003e4000c101110 */
.L_x_167:
[----:B------:R-:W-:Y:S05]  /*7980*/  BSYNC B0 ;  /* 0x0000000000007941 */ /* 0x000fea0003800000 */
.L_x_37:
[----:B------:R-:W-:Y:S01]  /*7990*/  ULDC UR6, c[0x0][0xc] ;  /* 0x0000030000067ab9 */ /* 0x000fe20000000800 */
[----:B------:R-:W-:Y:S01]  /*79a0*/  ULDC UR7, c[0x0][0x10] ;  /* 0x0000040000077ab9 */ /* 0x000fe20000000800 */
[----:B01-34-:R-:W0:Y:S01]  /*79b0*/  LDC R7, c[0x0][0x14] ;  /* 0x00000500ff077b82 */ /* 0x01be220000000800 */
[----:B------:R-:W-:Y:S01]  /*79c0*/  UIMAD.WIDE.U32 UR6, UR6, UR7, URZ ;  /* 0x00000007060672a5 */ /* 0x000fe2000f8e003f */
[----:B------:R-:W-:Y:S02]  /*79d0*/  IMAD.MOV.U32 R10, RZ, RZ, -0x1 ;  /* 0xffffffffff0a7424 */ /* 0x000fe400078e00ff */
[----:B------:R-:W-:-:S03]  /*79e0*/  IMAD.MOV.U32 R6, RZ, RZ, -0x1 ;  /* 0xffffffffff067424 */ /* 0x000fc600078e00ff */
[----:B0-----:R-:W-:-:S04]  /*79f0*/  IMAD.WIDE.U32 R2, R7, UR6, R2 ;  /* 0x0000000607027c25 */ /* 0x001fc8000f8e0002 */
[----:B------:R-:W-:Y:S01]  /*7a00*/  IMAD R7, R7, UR7, RZ ;  /* 0x0000000707077c24 */ /* 0x000fe2000f8e02ff */
[----:B------:R-:W-:Y:S02]  /*7a10*/  ULDC.64 UR6, c[0x0][0x650] ;  /* 0x0001940000067ab9 */ /* 0x000fe40000000a00 */
[----:B------:R-:W-:Y:S01]  /*7a20*/  ISETP.GE.U32.AND P1, PT, R2, UR6, PT ;  /* 0x0000000602007c0c */ /* 0x000fe2000bf26070 */
[--C-:B------:R-:W-:Y:S01]  /*7a30*/  IMAD.IADD R3, R3, 0x1, R7.reuse ;  /* 0x0000000103037824 */ /* 0x100fe200078e0207 */
[----:B------:R-:W-:-:S04]  /*7a40*/  PRMT R7, RZ, 0x7610, R7 ;  /* 0x00007610ff077816 */ /* 0x000fc80000000007 */
[----:B------:R-:W-:-:S13]  /*7a50*/  ISETP.GE.U32.AND.EX P1, PT, R3, UR7, PT, P1 ;  /* 0x0000000703007c0c */ /* 0x000fda000bf26110 */
[----:B------:R-:W-:Y:S05]  /*7a60*/  @P1 BRA `(.L_x_168) ;  /* 0x0000000400601947 */ /* 0x000fea0003800000 */
[----:B------:R-:W0:Y:S01]  /*7a70*/  S2R R20, SR_CTAID.X ;  /* 0x0000000000147919 */ /* 0x000e220000002500 */
[----:B------:R-:W1:Y:S01]  /*7a80*/  LDC.64 R14, c[0x0][0x628] ;  /* 0x00018a00ff0e7b82 */ /* 0x000e620000000a00 */
[----:B------:R-:W-:Y:S01]  /*7a90*/  ULDC UR6, c[0x0][0x150] ;  /* 0x0000540000067ab9 */ /* 0x000fe20000000800 */
[----:B-----5:R-:W-:Y:S01]  /*7aa0*/  IMAD.MOV.U32 R12, RZ, RZ, R2 ;  /* 0x000000ffff0c7224 */ /* 0x020fe200078e0002 */
[----:B------:R-:W3:Y:S01]  /*7ab0*/  S2R R22, SR_CTAID.Y ;  /* 0x0000000000167919 */ /* 0x000ee20000002600 */
[----:B------:R-:W-:-:S04]  /*7ac0*/  IMAD.MOV.U32 R13, RZ, RZ, R3 ;  /* 0x000000ffff0d7224 */ /* 0x000fc800078e0003 */
[----:B------:R-:W4:Y:S08]  /*7ad0*/  LDC R23, c[0x0][0x144] ;  /* 0x00005100ff177b82 */ /* 0x000f300000000800 */
[----:B--2---:R-:W2:Y:S08]  /*7ae0*/  LDC R16, c[0x0][0x630] ;  /* 0x00018c00ff107b82 */ /* 0x004eb00000000800 */
[----:B------:R-:W2:Y:S01]  /*7af0*/  LDC.64 R18, c[0x0][0x620] ;  /* 0x00018800ff127b82 */ /* 0x000ea20000000a00 */
[----:B-1----:R-:W-:-:S04]  /*7b00*/  ISETP.NE.U32.AND P1, PT, R14, RZ, PT ;  /* 0x000000ff0e00720c */ /* 0x002fc80003f25070 */
[----:B------:R-:W-:Y:S02]  /*7b10*/  ISETP.NE.AND.EX P1, PT, R15, RZ, PT, P1 ;  /* 0x000000ff0f00720c */ /* 0x000fe40003f25310 */
[----:B0-----:R-:W-:-:S05]  /*7b20*/  I2FP.F32.U32 R6, R20 ;  /* 0x0000001400067245 */ /* 0x001fca0000201000 */
[----:B------:R-:W-:-:S04]  /*7b30*/  FMUL R6, R6, UR6 ;  /* 0x0000000606067c20 */ /* 0x000fc80008400000 */
[----:B------:R0:W1:Y:S02]  /*7b40*/  F2I.U32.TRUNC.NTZ R21, R6 ;  /* 0x0000000600157305 */ /* 0x000064000020f000 */
[----:B---34-:R-:W-:Y:S05]  /*7b50*/  @!P1 BRA `(.L_x_169) ;  /* 0x0000000000289947 */ /* 0x018fea0003800000 */
[----:B------:R-:W3:Y:S02]  /*7b60*/  LDC R7, c[0x0][0x634] ;  /* 0x00018d00ff077b82 */ /* 0x000ee40000000800 */
[----:B---3--:R-:W-:-:S05]  /*7b70*/  IADD3 R13, P1, R2, R7, RZ ;  /* 0x00000007020d7210 */ /* 0x008fca0007f3e0ff */
[----:B------:R-:W-:-:S04]  /*7b80*/  IMAD.X R17, RZ, RZ, R3, P1 ;  /* 0x000000ffff117224 */ /* 0x000fc800008e0603 */
[----:B0-----:R-:W-:-:S04]  /*7b90*/  IMAD.WIDE.U32 R6, R17, R14, RZ ;  /* 0x0000000e11067225 */ /* 0x001fc800078e00ff */
[----:B------:R-:W-:-:S04]  /*7ba0*/  IMAD.WIDE.U32 R10, P1, R13, R15, R6 ;  /* 0x0000000f0d0a7225 */ /* 0x000fc80007820006 */
[----:B------:R-:W-:-:S04]  /*7bb0*/  IMAD.WIDE.U32 R6, R13, R14, RZ ;  /* 0x0000000e0d067225 */ /* 0x000fc800078e00ff */
[----:B------:R-:W-:Y:S01]  /*7bc0*/  IMAD.X R13, RZ, RZ, RZ, P1 ;  /* 0x000000ffff0d7224 */ /* 0x000fe200008e06ff */
[----:B------:R-:W-:Y:S01]  /*7bd0*/  IADD3 RZ, P1, R7, R10, RZ ;  /* 0x0000000a07ff7210 */ /* 0x000fe20007f3e0ff */
[----:B------:R-:W-:-:S04]  /*7be0*/  IMAD.MOV.U32 R12, RZ, RZ, R11 ;  /* 0x000000ffff0c7224 */ /* 0x000fc800078e000b */
[----:B------:R-:W-:-:S08]  /*7bf0*/  IMAD.WIDE.U32.X R12, R17, R15, R12, P1 ;  /* 0x0000000f110c7225 */ /* 0x000fd000008e040c */
.L_x_169:
[----:B------:R-:W3:Y:S01]  /*7c00*/  LDC.64 R28, c[0x0][0x640] ;  /* 0x00019000ff1c7b82 */ /* 0x000ee20000000a00 */
[-C--:B--2---:R-:W-:Y:S01]  /*7c10*/  SHF.R.U64 R17, R12, R16.reuse, R13 ;  /* 0x000000100c117219 */ /* 0x084fe2000000120d */
[----:B-1----:R-:W-:Y:S01]  /*7c20*/  IMAD.MOV R21, RZ, RZ, -R21 ;  /* 0x000000ffff157224 */ /* 0x002fe200078e0a15 */
[----:B0-----:R-:W-:Y:S01]  /*7c30*/  SHF.R.U32.HI R6, RZ, R16, R13 ;  /* 0x00000010ff067219 */ /* 0x001fe2000001160d */
[----:B------:R-:W-:Y:S01]  /*7c40*/  ULDC UR6, c[0x0][0x154] ;  /* 0x0000550000067ab9 */ /* 0x000fe20000000800 */
[----:B------:R-:W-:Y:S01]  /*7c50*/  IADD3 R11, P1, RZ, -R17, RZ ;  /* 0x80000011ff0b7210 */ /* 0x000fe20007f3e0ff */
[----:B------:R-:W-:Y:S02]  /*7c60*/  IMAD R23, R23, R21, R20 ;  /* 0x0000001517177224 */ /* 0x000fe400078e0214 */
[----:B------:R-:W0:Y:S01]  /*7c70*/  LDC R12, c[0x0][0x618] ;  /* 0x00018600ff0c7b82 */ /* 0x000e220000000800 */
[----:B------:R-:W-:Y:S02]  /*7c80*/  IMAD.MOV.U32 R13, RZ, RZ, 0x1 ;  /* 0x00000001ff0d7424 */ /* 0x000fe400078e00ff */
[----:B------:R-:W-:-:S04]  /*7c90*/  IMAD.X R7, RZ, RZ, ~R6, P1 ;  /* 0x000000ffff077224 */ /* 0x000fc800008e0e06 */
[-C--:B------:R-:W-:Y:S01]  /*7ca0*/  IMAD R10, R7, R18.reuse, RZ ;  /* 0x00000012070a7224 */ /* 0x080fe200078e02ff */
[----:B------:R-:W1:Y:S01]  /*7cb0*/  LDC R24, c[0x0][0x608] ;  /* 0x00018200ff187b82 */ /* 0x000e620000000800 */
[----:B------:R-:W-:-:S04]  /*7cc0*/  IMAD.WIDE.U32 R6, R11, R18, R2 ;  /* 0x000000120b067225 */ /* 0x000fc800078e0002 */
[----:B------:R-:W-:Y:S01]  /*7cd0*/  IMAD R11, R11, R19, R10 ;  /* 0x000000130b0b7224 */ /* 0x000fe200078e020a */
[----:B------:R-:W-:Y:S02]  /*7ce0*/  I2FP.F32.U32 R10, R22 ;  /* 0x00000016000a7245 */ /* 0x000fe40000201000 */
[----:B------:R-:W2:Y:S01]  /*7cf0*/  LDC R26, c[0x0][0x658] ;  /* 0x00019600ff1a7b82 */ /* 0x000ea20000000800 */
[----:B------:R-:W-:Y:S01]  /*7d00*/  IMAD.IADD R7, R7, 0x1, R11 ;  /* 0x0000000107077824 */ /* 0x000fe200078e020b */
[----:B---3--:R-:W-:Y:S01]  /*7d10*/  ISETP.NE.U32.AND P1, PT, R28, RZ, PT ;  /* 0x000000ff1c00720c */ /* 0x008fe20003f25070 */
[----:B------:R-:W-:Y:S01]  /*7d20*/  FMUL R10, R10, UR6 ;  /* 0x000000060a0a7c20 */ /* 0x000fe20008400000 */
[----:B------:R-:W-:Y:S02]  /*7d30*/  IMAD.MOV.U32 R11, RZ, RZ, -0x1 ;  /* 0xffffffffff0b7424 */ /* 0x000fe400078e00ff */
[----:B------:R-:W-:Y:S01]  /*7d40*/  ISETP.NE.AND.EX P1, PT, R29, RZ, PT, P1 ;  /* 0x000000ff1d00720c */ /* 0x000fe20003f25310 */
[----:B------:R3:W4:Y:S01]  /*7d50*/  F2I.U32.TRUNC.NTZ R19, R10 ;  /* 0x0000000a00137305 */ /* 0x000722000020f000 */
[----:B------:R-:W3:Y:S01]  /*7d60*/  LDC R21, c[0x0][0x148] ;  /* 0x00005200ff157b82 */ /* 0x000ee20000000800 */
[----:B0-----:R-:W-:-:S02]  /*7d70*/  SHF.R.U64 R16, R6, R12, R7 ;  /* 0x0000000c06107219 */ /* 0x001fc40000001207 */
[----:B------:R-:W-:-:S05]  /*7d80*/  SHF.R.U32.HI R7, RZ, R12, R7 ;  /* 0x0000000cff077219 */ /* 0x000fca0000011607 */
[----:B------:R-:W0:Y:S01]  /*7d90*/  LDC R20, c[0x0][0x600] ;  /* 0x00018000ff147b82 */ /* 0x000e220000000800 */
[-CC-:B-1----:R-:W-:Y:S02]  /*7da0*/  SHF.R.U64 R14, R16, R24.reuse, R7.reuse ;  /* 0x00000018100e7219 */ /* 0x182fe40000001207 */
[----:B------:R-:W-:-:S05]  /*7db0*/  SHF.R.U32.HI R7, RZ, R24, R7 ;  /* 0x00000018ff077219 */ /* 0x000fca0000011607 */
[----:B------:R-:W1:Y:S01]  /*7dc0*/  LDC R27, c[0x0][0x648] ;  /* 0x00019200ff1b7b82 */ /* 0x000e620000000800 */
[-CC-:B--2---:R-:W-:Y:S02]  /*7dd0*/  SHF.R.U64 R18, R14, R26.reuse, R7.reuse ;  /* 0x0000001a0e127219 */ /* 0x184fe40000001207 */
[-C--:B------:R-:W-:Y:S02]  /*7de0*/  SHF.L.U32 R11, R11, R26.reuse, RZ ;  /* 0x0000001a0b0b7219 */ /* 0x080fe400000006ff */
[-C--:B------:R-:W-:Y:S01]  /*7df0*/  SHF.R.U32.HI R7, RZ, R26.reuse, R7 ;  /* 0x0000001aff077219 */ /* 0x080fe20000011607 */
[----:B------:R-:W-:Y:S01]  /*7e00*/  IMAD.MOV.U32 R6, RZ, RZ, R18 ;  /* 0x000000ffff067224 */ /* 0x000fe200078e0012 */
[----:B------:R-:W-:Y:S01]  /*7e10*/  SHF.L.U32 R30, R13, R26, RZ ;  /* 0x0000001a0d1e7219 */ /* 0x000fe200000006ff */
[----:B------:R-:W2:Y:S01]  /*7e20*/  LDC R31, c[0x0][0x638] ;  /* 0x00018e00ff1f7b82 */ /* 0x000ea20000000800 */
[----:B------:R-:W-:-:S07]  /*7e30*/  LOP3.LUT R25, RZ, R11, RZ, 0x33, !PT ;  /* 0x0000000bff197212 */ /* 0x000fce00078e33ff */
[----:B------:R-:W0:Y:S01]  /*7e40*/  LDC R32, c[0x0][0x610] ;  /* 0x00018400ff207b82 */ /* 0x000e220000000800 */
[----:B----4-:R-:W-:Y:S05]  /*7e50*/  @!P1 BRA `(.L_x_170) ;  /* 0x0000000000289947 */ /* 0x010fea0003800000 */
[----:B------:R-:W4:Y:S02]  /*7e60*/  LDC R13, c[0x0][0x64c] ;  /* 0x00019300ff0d7b82 */ /* 0x000f240000000800 */
[----:B----4-:R-:W-:-:S05]  /*7e70*/  IADD3 R13, P1, R18, R13, RZ ;  /* 0x0000000d120d7210 */ /* 0x010fca0007f3e0ff */
[----:B------:R-:W-:-:S04]  /*7e80*/  IMAD.X R15, RZ, RZ, R7, P1 ;  /* 0x000000ffff0f7224 */ /* 0x000fc800008e0607 */
[----:B------:R-:W-:-:S04]  /*7e90*/  IMAD.WIDE.U32 R6, R15, R28, RZ ;  /* 0x0000001c0f067225 */ /* 0x000fc800078e00ff */
[----:B---3--:R-:W-:-:S04]  /*7ea0*/  IMAD.WIDE.U32 R10, P1, R13, R29, R6 ;  /* 0x0000001d0d0a7225 */ /* 0x008fc80007820006 */
[----:B------:R-:W-:-:S04]  /*7eb0*/  IMAD.WIDE.U32 R6, R13, R28, RZ ;  /* 0x0000001c0d067225 */ /* 0x000fc800078e00ff */
[----:B------:R-:W-:Y:S01]  /*7ec0*/  IMAD.X R13, RZ, RZ, RZ, P1 ;  /* 0x000000ffff0d7224 */ /* 0x000fe200008e06ff */
[----:B------:R-:W-:Y:S01]  /*7ed0*/  IADD3 RZ, P1, R7, R10, RZ ;  /* 0x0000000a07ff7210 */ /* 0x000fe20007f3e0ff */
[----:B------:R-:W-:-:S04]  /*7ee0*/  IMAD.MOV.U32 R12, RZ, RZ, R11 ;  /* 0x000000ffff0c7224 */ /* 0x000fc800078e000b */
[----:B------:R-:W-:-:S08]  /*7ef0*/  IMAD.WIDE.U32.X R6, R15, R29, R12, P1 ;  /* 0x0000001d0f067225 */ /* 0x000fd000008e040c */
.L_x_170:
[----:B-1----:R-:W-:Y:S01]  /*7f00*/  SHF.R.U64 R6, R6, R27, R7 ;  /* 0x0000001b06067219 */ /* 0x002fe20000001207 */
[----:B0-----:R-:W-:Y:S01]  /*7f10*/  VIADD R13, R20, 0xffffffff ;  /* 0xffffffff140d7836 */ /* 0x001fe20000000000 */
[----:B------:R-:W-:Y:S01]  /*7f20*/  LOP3.LUT R11, R14, R25, RZ, 0xc0, !PT ;  /* 0x000000190e0b7212 */ /* 0x000fe200078ec0ff */
[----:B------:R-:W-:Y:S02]  /*7f30*/  IMAD.MOV R19, RZ, RZ, -R19 ;  /* 0x000000ffff137224 */ /* 0x000fe400078e0a13 */
[----:B------:R-:W-:Y:S02]  /*7f40*/  IMAD.MOV R7, RZ, RZ, -R6 ;  /* 0x000000ffff077224 */ /* 0x000fe400078e0a06 */
[----:B------:R-:W-:Y:S01]  /*7f50*/  IMAD R30, R30, R6, R11 ;  /* 0x000000061e1e7224 */ /* 0x000fe200078e020b */
[----:B------:R-:W-:Y:S01]  /*7f60*/  LOP3.LUT R11, R16, R13, RZ, 0xc0, !PT ;  /* 0x0000000d100b7212 */ /* 0x000fe200078ec0ff */
[----:B---3--:R-:W-:Y:S02]  /*7f70*/  @P4 IMAD R23, R21, R19, R22 ;  /* 0x0000001315174224 */ /* 0x008fe400078e0216 */
[----:B--2---:R-:W-:-:S02]  /*7f80*/  IMAD R6, R7, R31, R18 ;  /* 0x0000001f07067224 */ /* 0x004fc400078e0212 */
[----:B------:R-:W-:Y:S02]  /*7f90*/  IMAD R30, R30, R32, R23 ;  /* 0x000000201e1e7224 */ /* 0x000fe400078e0217 */
[----:B------:R-:W-:Y:S02]  /*7fa0*/  IMAD R11, R6, R20, R11 ;  /* 0x00000014060b7224 */ /* 0x000fe400078e020b */
[----:B------:R-:W-:Y:S02]  /*7fb0*/  IMAD.MOV.U32 R7, RZ, RZ, 0x1 ;  /* 0x00000001ff077424 */ /* 0x000fe400078e00ff */
[----:B------:R-:W-:Y:S01]  /*7fc0*/  IMAD.MOV.U32 R6, RZ, RZ, R17 ;  /* 0x000000ffff067224 */ /* 0x000fe200078e0011 */
[----:B------:R-:W-:Y:S02]  /*7fd0*/  SEL R10, R11, R30, !P4 ;  /* 0x0000001e0b0a7207 */ /* 0x000fe40006000000 */
[----:B------:R-:W-:-:S07]  /*7fe0*/  SEL R30, R30, R11, !P4 ;  /* 0x0000000b1e1e7207 */ /* 0x000fce0006000000 */
.L_x_168:
[----:B------:R-:W-:Y:S01]  /*7ff0*/  LOP3.LUT P1, RZ, R7, 0xff, RZ, 0xc0, !PT ;  /* 0x000000ff07ff7812 */ /* 0x000fe2000782c0ff */
[----:B------:R-:W-:-:S12]  /*8000*/  IMAD.MOV.U32 R7, RZ, RZ, R30 ;  /* 0x000000ffff077224 */ /* 0x000fd800078e001e */
[----:B------:R-:W-:Y:S05]  /*8010*/  @P1 BRA `(.L_x_171) ;  /* 0xffffff9000441947 */ /* 0x000fea000383ffff */
[----:B------:R-:W-:Y:S05]  /*8020*/  EXIT ;  /* 0x000000000000794d */ /* 0x000fea0003800000 */
.L_x_7:
[----:B0-----:R-:W-:Y:S01]  /*8030*/  ULDC.64 UR4, c[0x0][0x650] ;  /* 0x0001940000047ab9 */ /* 0x001fe20000000a00 */
        /* <DEDUP_REMOVED lines=25> */
.L_x_173:
[----:B------:R-:W0:Y:S01]  /*81d0*/  LDC.64 R28, c[0x0][0x640] ;  /* 0x00019000ff1c7b82 */ /* 0x000e220000000a00 */
[-CC-:B------:R-:W-:Y:S01]  /*81e0*/  SHF.R.U64 R21, R16, R10.reuse, R17.reuse ;  /* 0x0000000a10157219 */ /* 0x180fe20000001211 */
[----:B------:R-:W-:Y:S01]  /*81f0*/  IMAD.MOV.U32 R27, RZ, RZ, 0x1 ;  /* 0x00000001ff1b7424 */ /* 0x000fe200078e00ff */
[----:B------:R-:W-:Y:S02]  /*8200*/  SHF.R.U32.HI R5, RZ, R10, R17 ;  /* 0x0000000aff057219 */ /* 0x000fe40000011611 */
[----:B------:R-:W-:-:S03]  /*8210*/  IADD3 R7, P0, RZ, -R21, RZ ;  /* 0x80000015ff077210 */ /* 0x000fc60007f1e0ff */
[----:B------:R-:W1:Y:S02]  /*8220*/  LDC R14, c[0x0][0x618] ;  /* 0x00018600ff0e7b82 */ /* 0x000e640000000800 */
[----:B------:R-:W-:Y:S02]  /*8230*/  IMAD.X R5, RZ, RZ, ~R5, P0 ;  /* 0x000000ffff057224 */ /* 0x000fe400000e0e05 */
[----:B------:R-:W-:-:S04]  /*8240*/  IMAD.WIDE.U32 R12, R7, R24, R2 ;  /* 0x00000018070c7225 */ /* 0x000fc800078e0002 */
[----:B------:R-:W2:Y:S01]  /*8250*/  LDC R16, c[0x0][0x608] ;  /* 0x00018200ff107b82 */ /* 0x000ea20000000800 */
[----:B------:R-:W-:-:S04]  /*8260*/  IMAD R10, R5, R24, RZ ;  /* 0x00000018050a7224 */ /* 0x000fc800078e02ff */
[----:B------:R-:W-:Y:S02]  /*8270*/  IMAD R5, R7, R25, R10 ;  /* 0x0000001907057224 */ /* 0x000fe400078e020a */
[----:B------:R-:W-:Y:S01]  /*8280*/  IMAD.MOV.U32 R7, RZ, RZ, -0x1 ;  /* 0xffffffffff077424 */ /* 0x000fe200078e00ff */
[----:B------:R-:W3:Y:S01]  /*8290*/  LDC R26, c[0x0][0x658] ;  /* 0x00019600ff1a7b82 */ /* 0x000ee20000000800 */
[----:B------:R-:W-:Y:S01]  /*82a0*/  IMAD.IADD R5, R13, 0x1, R5 ;  /* 0x000000010d057824 */ /* 0x000fe200078e0205 */
[----:B0-----:R-:W-:-:S04]  /*82b0*/  ISETP.NE.U32.AND P0, PT, R28, RZ, PT ;  /* 0x000000ff1c00720c */ /* 0x001fc80003f05070 */
        /* <DEDUP_REMOVED lines=8> */
[-CC-:B---3--:R-:W-:Y:S02]  /*8340*/  SHF.R.U64 R24, R22, R26.reuse, R5.reuse ;  /* 0x0000001a16187219 */ /* 0x188fe40000001205 */
[-C--:B------:R-:W-:Y:S02]  /*8350*/  SHF.L.U32 R7, R7, R26.reuse, RZ ;  /* 0x0000001a07077219 */ /* 0x080fe400000006ff */
[----:B------:R-:W-:Y:S01]  /*8360*/  SHF.R.U32.HI R13, RZ, R26, R5 ;  /* 0x0000001aff0d7219 */ /* 0x000fe20000011605 */
[----:B------:R-:W-:Y:S01]  /*8370*/  IMAD.MOV.U32 R12, RZ, RZ, R24 ;  /* 0x000000ffff0c7224 */ /* 0x000fe200078e0018 */
[----:B------:R-:W-:Y:S01]  /*8380*/  LOP3.LUT R31, RZ, R7, RZ, 0x33, !PT ;  /* 0x00000007ff1f7212 */ /* 0x000fe200078e33ff */
[----:B------:R-:W3:Y:S01]  /*8390*/  LDC R30, c[0x0][0x610] ;  /* 0x00018400ff1e7b82 */ /* 0x000ee20000000800 */
[----:B------:R-:W-:Y:S05]  /*83a0*/  @!P0 BRA `(.L_x_174) ;  /* 0x0000000000288947 */ /* 0x000fea0003800000 */
        /* <DEDUP_REMOVED lines=10> */
.L_x_174:
[----:B-1----:R-:W-:Y:S01]  /*8450*/  SHF.R.U64 R10, R12, R10, R13 ;  /* 0x0000000a0c0a7219 */ /* 0x002fe2000000120d */
[----:B0-----:R-:W-:Y:S01]  /*8460*/  VIADD R9, R23, 0xffffffff ;  /* 0xffffffff17097836 */ /* 0x001fe20000000000 */
[----:B------:R-:W-:Y:S01]  /*8470*/  SHF.L.U32 R27, R27, R26, RZ ;  /* 0x0000001a1b1b7219 */ /* 0x000fe200000006ff */
[----:B------:R-:W-:Y:S01]  /*8480*/  @P4 IMAD R11, R19, R20, R8 ;  /* 0x00000014130b4224 */ /* 0x000fe200078e0208 */
[----:B------:R-:W-:Y:S01]  /*8490*/  LOP3.LUT R5, R22, R31, RZ, 0xc0, !PT ;  /* 0x0000001f16057212 */ /* 0x000fe200078ec0ff */
[----:B------:R-:W-:Y:S01]  /*84a0*/  IMAD.MOV R7, RZ, RZ, -R10 ;  /* 0x000000ffff077224 */ /* 0x000fe200078e0a0a */
[----:B------:R-:W-:Y:S01]  /*84b0*/  LOP3.LUT R18, R18, R9, RZ, 0xc0, !PT ;  /* 0x0000000912127212 */ /* 0x000fe200078ec0ff */
[----:B------:R-:W-:Y:S02]  /*84c0*/  IMAD.MOV.U32 R16, RZ, RZ, R21 ;  /* 0x000000ffff107224 */ /* 0x000fe400078e0015 */
[----:B------:R-:W-:Y:S02]  /*84d0*/  IMAD R10, R27, R10, R5 ;  /* 0x0000000a1b0a7224 */ /* 0x000fe400078e0205 */
[----:B--2---:R-:W-:-:S02]  /*84e0*/  IMAD R5, R7, R25, R24 ;  /* 0x0000001907057224 */ /* 0x004fc400078e0218 */
[----:B------:R-:W-:Y:S02]  /*84f0*/  IMAD.MOV.U32 R7, RZ, RZ, 0x1 ;  /* 0x00000001ff077424 */ /* 0x000fe400078e00ff */
[----:B---3--:R-:W-:Y:S02]  /*8500*/  IMAD R11, R10, R30, R11 ;  /* 0x0000001e0a0b7224 */ /* 0x008fe400078e020b */
[----:B------:R-:W-:Y:S01]  /*8510*/  IMAD R18, R5, R23, R18 ;  /* 0x0000001705127224 */ /* 0x000fe200078e0212 */
[----:B------:R-:W-:-:S04]  /*8520*/  PRMT R5, R7, 0x7610, R5 ;  /* 0x0000761007057816 */ /* 0x000fc80000000005 */
[----:B------:R-:W-:Y:S02]  /*8530*/  SEL R7, R18, R11, !P4 ;  /* 0x0000000b12077207 */ /* 0x000fe40006000000 */
[----:B------:R-:W-:-:S07]  /*8540*/  SEL R18, R11, R18, !P4 ;  /* 0x000000120b127207 */ /* 0x000fce0006000000 */
.L_x_172:
[----:B------:R-:W-:-:S08]  /*8550*/  NOP ;  /* 0x0000000000007918 */ /* 0x000fd00000000000 */
[----:B------:R-:W0:-:S00]  /*8560*/  USETMAXREG.DEALLOC.CTAPOOL 0x28 ;  /* 0x00000028000079c8 */ /* 0x000e0000080e0500 */
[----:B0-----:R-:W-:-:S13]  /*8570*/  ISETP.NE.AND P0, PT, R6, RZ, PT ;  /* 0x000000ff0600720c */ /* 0x001fda0003f05270 */
[----:B------:R-:W-:Y:S05]  /*8580*/  @P0 EXIT ;  /* 0x000000000000094d */ /* 0x000fea0003800000 */
[----:B------:R-:W-:Y:S01]  /*8590*/  LOP3.LUT P0, RZ, R5, 0xff, RZ, 0xc0, !PT ;  /* 0x000000ff05ff7812 */ /* 0x000fe2000780c0ff */
[----:B------:R-:W-:Y:S02]  /*85a0*/  IMAD.MOV.U32 R5, RZ, RZ, 0x1 ;  /* 0x00000001ff057424 */ /* 0x000fe400078e00ff */
[----:B------:R-:W-:-:S10]  /*85b0*/  IMAD.MOV.U32 R17, RZ, RZ, RZ ;  /* 0x000000ffff117224 */ /* 0x000fd400078e00ff */
[----:B------:R-:W-:Y:S05]  /*85c0*/  @!P0 BRA `(.L_x_175) ;  /* 0x0000000c00348947 */ /* 0x000fea0003800000 */
[----:B------:R-:W0:Y:S01]  /*85d0*/  LDC R5, c[0x0][0x28c] ;  /* 0x0000a300ff057b82 */ /* 0x000e220000000800 */
[----:B------:R-:W-:Y:S01]  /*85e0*/  ULDC UR5, c[0x0][0x658] ;  /* 0x0001960000057ab9 */ /* 0x000fe20000000800 */
[----:B------:R-:W-:Y:S01]  /*85f0*/  UMOV UR7, 0xffffffff ;  /* 0xffffffff00077882 */ /* 0x000fe20000000000 */
[----:B------:R-:W-:Y:S01]  /*8600*/  ULDC UR6, c[0x0][0xc] ;  /* 0x0000030000067ab9 */ /* 0x000fe20000000800 */
[----:B------:R-:W-:Y:S01]  /*8610*/  USHF.L.U32 UR8, UR7, UR5, URZ ;  /* 0x0000000507087299 */ /* 0x000fe2000800063f */
[----:B------:R-:W-:Y:S01]  /*8620*/  BSSY B0, `(.L_x_175) ;  /* 0x00000c7000007945 */ /* 0x000fe20003800000 */
[----:B------:R-:W-:Y:S01]  /*8630*/  UMOV UR9, 0x1 ;  /* 0x0000000100097882 */ /* 0x000fe20000000000 */
[----:B------:R-:W-:Y:S01]  /*8640*/  ULDC UR7, c[0x0][0x10] ;  /* 0x0000040000077ab9 */ /* 0x000fe20000000800 */
[----:B------:R-:W1:Y:S01]  /*8650*/  S2UR UR10, SR_CgaCtaId ;  /* 0x00000000000a79c3 */ /* 0x000e620000008800 */
[----:B------:R-:W-:Y:S01]  /*8660*/  UIMAD.WIDE.U32 UR6, UR6, UR7, URZ ;  /* 0x00000007060672a5 */ /* 0x000fe2000f8e003f */
[----:B------:R-:W-:Y:S01]  /*8670*/  IMAD.MOV.U32 R14, RZ, RZ, 0x1 ;  /* 0x00000001ff0e7424 */ /* 0x000fe200078e00ff */
[----:B------:R-:W-:Y:S01]  /*8680*/  USHF.L.U32 UR18, UR9, UR5, URZ ;  /* 0x0000000509127299 */ /* 0x000fe2000800063f */
[----:B------:R-:W-:Y:S01]  /*8690*/  LOP3.LUT R15, R4, 0x2, RZ, 0xfc, !PT ;  /* 0x00000002040f7812 */ /* 0x000fe200078efcff */
[----:B------:R-:W-:Y:S01]  /*86a0*/  IMAD.MOV.U32 R17, RZ, RZ, RZ ;  /* 0x000000ffff117224 */ /* 0x000fe200078e00ff */
[----:B------:R-:W-:Y:S01]  /*86b0*/  ULDC UR5, c[0x0][0x14] ;  /* 0x0000050000057ab9 */ /* 0x000fe20000000800 */
[----:B------:R-:W-:Y:S01]  /*86c0*/  ULDC UR4, c[0x0][0x600] ;  /* 0x0001800000047ab9 */ /* 0x000fe20000000800 */
[----:B------:R-:W-:-:S02]  /*86d0*/  UIMAD.WIDE.U32 UR22, UR6, UR5, URZ ;  /* 0x00000005061672a5 */ /* 0x000fc4000f8e003f */
[----:B------:R-:W-:Y:S02]  /*86e0*/  UIMAD UR13, UR7, UR5, URZ ;  /* 0x00000005070d72a4 */ /* 0x000fe4000f8e023f */
[----:B------:R-:W-:Y:S02]  /*86f0*/  UIADD3 UR4, UR4, -0x1, URZ ;  /* 0xffffffff04047890 */ /* 0x000fe4000fffe03f */
[----:B------:R-:W-:Y:S01]  /*8700*/  ULOP3.LUT UR17, URZ, UR8, URZ, 0x33, !UPT ;  /* 0x000000083f117292 */ /* 0x000fe2000f8e333f */
[----:B0-----:R-:W-:Y:S01]  /*8710*/  VIADD R5, R5, 0x3f ;  /* 0x0000003f05057836 */ /* 0x001fe20000000000 */
[----:B------:R-:W-:Y:S01]  /*8720*/  UIADD3 UR13, UR23, UR13, URZ ;  /* 0x0000000d170d7290 */ /* 0x000fe2000fffe03f */
[----:B------:R-:W-:-:S03]  /*8730*/  ULDC.64 UR24, c[0x0][0x198] ;  /* 0x0000660000187ab9 */ /* 0x000fc60000000a00 */
[----:B------:R-:W-:Y:S01]  /*8740*/  SHF.R.S32.HI R6, RZ, 0x1f, R5 ;  /* 0x0000001fff067819 */ /* 0x000fe20000011405 */
[----:B-1----:R-:W-:-:S03]  /*8750*/  IMAD.U32 R11, RZ, RZ, UR10 ;  /* 0x0000000aff0b7e24 */ /* 0x002fc6000f8e00ff */
[----:B------:R-:W-:Y:S01]  /*8760*/  LEA.HI R6, R6, R5, RZ, 0x6 ;  /* 0x0000000506067211 */ /* 0x000fe200078f30ff */
[----:B------:R-:W-:-:S03]  /*8770*/  IMAD.MOV.U32 R5, RZ, RZ, 0x1 ;  /* 0x00000001ff057424 */ /* 0x000fc600078e00ff */
[----:B------:R-:W-:-:S05]  /*8780*/  SHF.R.S32.HI R10, RZ, 0x6, R6 ;  /* 0x00000006ff0a7819 */ /* 0x000fca0000011406 */
[----:B------:R-:W-:-:S07]  /*8790*/  VIADD R12, R10, 0x1 ;  /* 0x000000010a0c7836 */ /* 0x000fce0000000000 */
.L_x_186:
[----:B------:R-:W-:-:S03]  /*87a0*/  UMOV UR5, 0xffffffff ;  /* 0xffffffff00057882 */ /* 0x000fc60000000000 */
[----:B------:R-:W-:Y:S05]  /*87b0*/  BRA.DIV UR5, `(.L_x_176) ;  /* 0x0000000e05847947 */ /* 0x000fea000b800000 */
[----:B------:R-:W-:-:S13]  /*87c0*/  ELECT P0, URZ, PT ;  /* 0x00000000003f782f */ /* 0x000fda0003800000 */
.L_x_196:
[----:B------:R-:W0:Y:S01]  /*87d0*/  LDC R6, c[0x0][0x28c] ;  /* 0x0000a300ff067b82 */ /* 0x000e220000000800 */
[----:B------:R-:W-:Y:S01]  /*87e0*/  BSSY B1, `(.L_x_177) ;  /* 0x000003a000017945 */ /* 0x000fe20003800000 */
[----:B0-----:R-:W-:-:S13]  /*87f0*/  ISETP.LT.OR P0, PT, R6, 0x1, !P0 ;  /* 0x000000010600780c */ /* 0x001fda0004701670 */
[----:B------:R-:W-:Y:S05]  /*8800*/  @P0 BRA `(.L_x_178) ;  /* 0x0000000000dc0947 */ /* 0x000fea0003800000 */
[----:B------:R-:W-:Y:S02]  /*8810*/  IMAD R18, R18, 0x2, R11 ;  /* 0x0000000212127824 */ /* 0x000fe400078e020b */
[----:B------:R-:W-:Y:S02]  /*8820*/  IMAD.SHL.U32 R20, R7, 0x40, RZ ;  /* 0x0000004007147824 */ /* 0x000fe400078e00ff */
[----:B------:R-:W-:Y:S02]  /*8830*/  IMAD.MOV.U32 R22, RZ, RZ, RZ ;  /* 0x000000ffff167224 */ /* 0x000fe400078e00ff */
[----:B------:R-:W-:Y:S02]  /*8840*/  IMAD.MOV.U32 R6, RZ, RZ, R12 ;  /* 0x000000ffff067224 */ /* 0x000fe400078e000c */
[----:B------:R-:W-:Y:S02]  /*8850*/  IMAD.MOV.U32 R7, RZ, RZ, R5 ;  /* 0x000000ffff077224 */ /* 0x000fe400078e0005 */
[----:B------:R-:W-:-:S02]  /*8860*/  IMAD.MOV.U32 R8, RZ, RZ, R17 ;  /* 0x000000ffff087224 */ /* 0x000fc400078e0011 */
[----:B------:R-:W-:-:S07]  /*8870*/  IMAD.SHL.U32 R19, R18, 0x80, RZ ;  /* 0x0000008012137824 */ /* 0x000fce00078e00ff */
.L_x_181:
[----:B------:R-:W0:Y:S01]  /*8880*/  S2UR UR5, SR_CgaCtaId ;  /* 0x00000000000579c3 */ /* 0x000e220000008800 */
[----:B------:R-:W-:Y:S02]  /*8890*/  MOV R18, 0x400 ;  /* 0x0000040000127802 */ /* 0x000fe40000000f00 */
[----:B------:R-:W-:Y:S02]  /*88a0*/  SHF.L.U32 R9, R7, 0x1f, RZ ;  /* 0x0000001f07097819 */ /* 0x000fe400000006ff */
[----:B------:R-:W-:-:S13]  /*88b0*/  LOP3.LUT P1, RZ, R0, 0x7f, RZ, 0xc0, !PT ;  /* 0x0000007f00ff7812 */ /* 0x000fda000782c0ff */
[----:B------:R-:W1:Y:S01]  /*88c0*/  @!P1 LDC R13, c[0x0][0x500] ;  /* 0x00014000ff0d9b82 */ /* 0x000e620000000800 */
[----:B0-----:R-:W-:-:S05]  /*88d0*/  IMAD.U32 R11, RZ, RZ, UR5 ;  /* 0x00000005ff0b7e24 */ /* 0x001fca000f8e00ff */
[----:B------:R-:W-:-:S05]  /*88e0*/  LEA R21, R11, R18, 0x18 ;  /* 0x000000120b157211 */ /* 0x000fca00078ec0ff */
[----:B------:R-:W-:-:S04]  /*88f0*/  IMAD R18, R8, 0x8, R21 ;  /* 0x0000000808127824 */ /* 0x000fc800078e0215 */
[----:B------:R-:W0:Y:S02]  /*8900*/  SYNCS.PHASECHK.TRANS64.TRYWAIT P0, [R18+URZ+0x18], R9 ;  /* 0x00001809120075a7 */ /* 0x000e24000800017f */
[----:B01----:R-:W-:Y:S05]  /*8910*/  @!P0 BRA `(.L_x_179) ;  /* 0x0000000c004c8947 */ /* 0x003fea0003800000 */
.L_x_197:
[----:B0-----:R-:W-:Y:S01]  /*8920*/  PRMT R9, R15, 0x9910, RZ ;  /* 0x000099100f097816 */ /* 0x001fe200000000ff */
[----:B------:R0:W-:Y:S03]  /*8930*/  @!P1 SYNCS.ARRIVE.TRANS64 RZ, [R18+URZ], R13 ;  /* 0x0000000d12ff99a7 */ /* 0x0001e6000800003f */
[----:B------:R-:W-:-:S13]  /*8940*/  ISETP.NE.AND P0, PT, R9, 0x2, PT ;  /* 0x000000020900780c */ /* 0x000fda0003f05270 */
[----:B0-----:R-:W-:Y:S05]  /*8950*/  @P0 BRA `(.L_x_180) ;  /* 0x0000000000040947 */ /* 0x001fea0003800000 */
[----:B------:R-:W-:Y:S01]  /*8960*/  BPT.TRAP 0x1 ;  /* 0x000000040000795c */ /* 0x000fe20000300000 */
.L_x_180:
[----:B------:R-:W-:Y:S01]  /*8970*/  IMAD R9, R8, 0x2, R11 ;  /* 0x0000000208097824 */ /* 0x000fe200078e020b */
[----:B------:R-:W-:Y:S01]  /*8980*/  R2UR UR9, R18 ;  /* 0x00000000120972ca */ /* 0x000fe200000e0000 */
[----:B------:R-:W-:Y:S01]  /*8990*/  VIADD R6, R6, 0xffffffff ;  /* 0xffffffff06067836 */ /* 0x000fe20000000000 */
[----:B------:R-:W-:Y:S01]  /*89a0*/  UIADD3 UR6, UP0, UR24, 0xf0, URZ ;  /* 0x000000f018067890 */ /* 0x000fe2000ff1e03f */
[--C-:B------:R-:W-:Y:S01]  /*89b0*/  IMAD.U32 R9, R9, 0x2000, R21.reuse ;  /* 0x0000200009097824 */ /* 0x100fe200078e0015 */
[----:B------:R-:W-:Y:S01]  /*89c0*/  R2UR UR11, R19 ;  /* 0x00000000130b72ca */ /* 0x000fe200000e0000 */
[----:B------:R-:W-:Y:S01]  /*89d0*/  IMAD R21, R8, 0x1000, R21 ;  /* 0x0000100008157824 */ /* 0x000fe200078e0215 */
[----:B------:R-:W-:Y:S01]  /*89e0*/  R2UR UR10, R22 ;  /* 0x00000000160a72ca */ /* 0x000fe200000e0000 */
[----:B------:R-:W-:Y:S01]  /*89f0*/  UIADD3 UR26, UP1, UR24, 0x1f0, URZ ;  /* 0x000001f0181a7890 */ /* 0x000fe2000ff3e03f */
[----:B------:R-:W-:Y:S01]  /*8a00*/  R2UR UR5, R9 ;  /* 0x00000000090572ca */ /* 0x000fe200000e0000 */
[----:B------:R-:W-:Y:S01]  /*8a10*/  UIADD3.X UR7, URZ, UR25, URZ, UP0, !UPT ;  /* 0x000000193f077290 */ /* 0x000fe200087fe43f */
[----:B------:R-:W-:Y:S01]  /*8a20*/  R2UR UR8, R21 ;  /* 0x00000000150872ca */ /* 0x000fe200000e0000 */
[----:B------:R-:W-:Y:S01]  /*8a30*/  VIADD R8, R8, 0x1 ;  /* 0x0000000108087836 */ /* 0x000fe20000000000 */
[----:B------:R-:W-:Y:S01]  /*8a40*/  R2UR UR12, R16 ;  /* 0x00000000100c72ca */ /* 0x000fe200000e0000 */
[----:B------:R-:W-:Y:S01]  /*8a50*/  UIADD3.X UR27, URZ, UR25, URZ, UP1, !UPT ;  /* 0x000000193f1b7290 */ /* 0x000fe20008ffe43f */
[----:B------:R-:W-:Y:S01]  /*8a60*/  R2UR UR19, R20 ;  /* 0x00000000141372ca */ /* 0x000fe200000e0000 */
[----:B------:R-:W-:Y:S01]  /*8a70*/  UMOV UR20, 0x30000 ;  /* 0x0003000000147882 */ /* 0x000fe20000000000 */
[----:B------:R-:W-:Y:S01]  /*8a80*/  ISETP.GT.AND P1, PT, R6, 0x1, PT ;  /* 0x000000010600780c */ /* 0x000fe20003f24270 */
[----:B------:R-:W-:Y:S01]  /*8a90*/  UMOV UR14, 0x0 ;  /* 0x00000000000e7882 */ /* 0x000fe20000000000 */
[----:B------:R-:W-:Y:S01]  /*8aa0*/  UMOV UR15, 0x10000000 ;  /* 0x10000000000f7882 */ /* 0x000fe20000000000 */
[----:B------:R-:W-:Y:S01]  /*8ab0*/  ISETP.NE.AND P0, PT, R8, 0x3, PT ;  /* 0x000000030800780c */ /* 0x000fe20003f05270 */
[----:B------:R-:W-:Y:S01]  /*8ac0*/  VIADD R22, R22, 0x40 ;  /* 0x0000004016167836 */ /* 0x000fe20000000000 */
[----:B------:R-:W-:-:S02]  /*8ad0*/  UIADD3 UR5, UR5, 0x100, URZ ;  /* 0x0000010005057890 */ /* 0x000fc4000fffe03f */
[----:B------:R-:W-:Y:S01]  /*8ae0*/  UIADD3 UR16, UR8, 0xc100, URZ ;  /* 0x0000c10008107890 */ /* 0x000fe2000fffe03f */
[----:B------:R-:W-:Y:S02]  /*8af0*/  SEL R18, RZ, 0x1, P0 ;  /* 0x00000001ff127807 */ /* 0x000fe40000000000 */
[----:B------:R-:W-:Y:S02]  /*8b00*/  SEL R8, R8, RZ, P0 ;  /* 0x000000ff08087207 */ /* 0x000fe40000000000 */
[----:B------:R-:W-:Y:S01]  /*8b10*/  UMOV UR8, UR5 ;  /* 0x0000000500087c82 */ /* 0x000fe20008000000 */
[----:B------:R-:W-:Y:S01]  /*8b20*/  LOP3.LUT R7, R7, R18, RZ, 0x3c, !PT ;  /* 0x0000001207077212 */ /* 0x000fe200078e3cff */
[----:B------:R0:W-:Y:S02]  /*8b30*/  UTMALDG.3D.MULTICAST [UR8], [UR6], UR20, desc[UR14] ;  /* 0x00000e08060073b4 */ /* 0x0001e40008011814 */
[----:B0-----:R-:W-:Y:S01]  /*8b40*/  UMOV UR8, UR16 ;  /* 0x0000001000087c82 */ /* 0x001fe20008000000 */
[----:B------:R-:W-:-:S02]  /*8b50*/  UMOV UR11, UR19 ;  /* 0x00000013000b7c82 */ /* 0x000fc40008000000 */
[----:B------:R0:W-:Y:S02]  /*8b60*/  UTMALDG.3D [UR8], [UR26], desc[UR14] ;  /* 0x00000e081a0075b4 */ /* 0x0001e40008011000 */
[----:B0-----:R-:W-:Y:S05]  /*8b70*/  @P1 BRA `(.L_x_181) ;  /* 0xfffffffc00401947 */ /* 0x001fea000383ffff */
.L_x_178:
[----:B------:R-:W-:Y:S05]  /*8b80*/  BSYNC B1 ;  /* 0x0000000000017941 */ /* 0x000fea0003800000 */
.L_x_177:
[----:B------:R-:W-:Y:S01]  /*8b90*/  LOP3.LUT P1, RZ, R14, 0xff, RZ, 0xc0, !PT ;  /* 0x000000ff0eff7812 */ /* 0x000fe2000782c0ff */
[C---:B------:R-:W-:Y:S01]  /*8ba0*/  IMAD.IADD R17, R10.reuse, 0x1, R17 ;  /* 0x000000010a117824 */ /* 0x040fe200078e0211 */
[----:B------:R-:W-:Y:S01]  /*8bb0*/  ULDC.64 UR6, c[0x0][0x650] ;  /* 0x0001940000067ab9 */ /* 0x000fe20000000a00 */
[C---:B------:R-:W-:Y:S01]  /*8bc0*/  ISETP.GE.U32.AND P2, PT, R10.reuse, 0x3, PT ;  /* 0x000000030a00780c */ /* 0x040fe20003f46070 */
[----:B------:R-:W-:Y:S01]  /*8bd0*/  BSSY B1, `(.L_x_182) ;  /* 0x0000069000017945 */ /* 0x000fe20003800000 */
[----:B------:R-:W-:Y:S01]  /*8be0*/  IMAD.MOV.U32 R18, RZ, RZ, -0x1 ;  /* 0xffffffffff127424 */ /* 0x000fe200078e00ff */
[----:B------:R-:W-:Y:S01]  /*8bf0*/  ISETP.GT.U32.AND P0, PT, R17, 0x2, PT ;  /* 0x000000021100780c */ /* 0x000fe20003f04070 */
[----:B------:R-:W-:Y:S01]  /*8c00*/  IMAD.MOV.U32 R16, RZ, RZ, -0x1 ;  /* 0xffffffffff107424 */ /* 0x000fe200078e00ff */
[----:B------:R-:W-:Y:S02]  /*8c10*/  PRMT R14, RZ, 0x7610, R14 ;  /* 0x00007610ff0e7816 */ /* 0x000fe4000000000e */
[----:B------:R-:W-:-:S03]  /*8c20*/  ISETP.LT.U32.AND P0, PT, R10, 0x3, P0 ;  /* 0x000000030a00780c */ /* 0x000fc60000701070 */
[----:B------:R-:W0:Y:S01]  /*8c30*/  @P1 S2R R11, SR_CgaCtaId ;  /* 0x00000000000b1919 */ /* 0x000e220000008800 */
[----:B------:R-:W-:-:S04]  /*8c40*/  @P1 MOV R6, 0x400 ;  /* 0x0000040000061802 */ /* 0x000fc80000000f00 */
[----:B0-----:R-:W-:Y:S01]  /*8c50*/  @P1 LEA R8, R11, R6, 0x18 ;  /* 0x000000060b081211 */ /* 0x001fe200078ec0ff */
[----:B------:R-:W-:Y:S01]  /*8c60*/  IMAD.WIDE.U32 R6, R17, -0x55555555, RZ ;  /* 0xaaaaaaab11067825 */ /* 0x000fe200078e00ff */
[----:B------:R-:W-:Y:S02]  /*8c70*/  SEL R6, RZ, 0x1, !P0 ;  /* 0x00000001ff067807 */ /* 0x000fe40004000000 */
[----:B------:R0:W-:Y:S01]  /*8c80*/  @P1 SYNCS.ARRIVE.TRANS64.A1T0 RZ, [R8+URZ+0x48], RZ ;  /* 0x000048ff08ff19a7 */ /* 0x0001e2000810003f */
[----:B------:R-:W-:Y:S02]  /*8c90*/  IADD3 R2, P1, R2, UR22, RZ ;  /* 0x0000001602027c10 */ /* 0x000fe4000ff3e0ff */
[----:B------:R-:W-:Y:S02]  /*8ca0*/  LOP3.LUT R5, R5, R6, RZ, 0x3c, !PT ;  /* 0x0000000605057212 */ /* 0x000fe400078e3cff */
[----:B------:R-:W-:Y:S02]  /*8cb0*/  IADD3.X R3, R3, UR13, RZ, P1, !PT ;  /* 0x0000000d03037c10 */ /* 0x000fe40008ffe4ff */
[----:B------:R-:W-:-:S02]  /*8cc0*/  ISETP.GE.U32.AND P0, PT, R2, UR6, PT ;  /* 0x0000000602007c0c */ /* 0x000fc4000bf06070 */
[----:B0-----:R-:W-:Y:S01]  /*8cd0*/  SHF.R.U32.HI R8, RZ, 0x1, R7 ;  /* 0x00000001ff087819 */ /* 0x001fe20000011607 */
[----:B------:R-:W-:Y:S01]  /*8ce0*/  IMAD.MOV.U32 R7, RZ, RZ, -0x1 ;  /* 0xffffffffff077424 */ /* 0x000fe200078e00ff */
[----:B------:R-:W-:Y:S02]  /*8cf0*/  ISETP.GE.U32.AND.EX P0, PT, R3, UR7, PT, P0 ;  /* 0x0000000703007c0c */ /* 0x000fe4000bf06100 */
[----:B------:R-:W-:Y:S01]  /*8d00*/  @P2 LOP3.LUT R5, R5, 0x1, R8, 0x78, !PT ;  /* 0x0000000105052812 */ /* 0x000fe200078e7808 */
[----:B------:R-:W-:Y:S01]  /*8d10*/  IMAD R17, R8, -0x3, R17 ;  /* 0xfffffffd08117824 */ /* 0x000fe200078e0211 */
[----:B------:R-:W-:-:S09]  /*8d20*/  PRMT R6, RZ, 0x7610, R6 ;  /* 0x00007610ff067816 */ /* 0x000fd20000000006 */
[----:B------:R-:W-:Y:S05]  /*8d30*/  @P0 BRA `(.L_x_183) ;  /* 0x0000000400480947 */ /* 0x000fea0003800000 */
[----:B------:R-:W0:Y:S01]  /*8d40*/  S2R R18, SR_CTAID.X ;  /* 0x0000000000127919 */ /* 0x000e220000002500 */
[----:B------:R-:W-:Y:S01]  /*8d50*/  ULDC.64 UR6, c[0x0][0x628] ;  /* 0x00018a0000067ab9 */ /* 0x000fe20000000a00 */
[----:B------:R-:W1:Y:S01]  /*8d60*/  LDC R19, c[0x0][0x144] ;  /* 0x00005100ff137b82 */ /* 0x000e620000000800 */
[----:B------:R-:W-:Y:S01]  /*8d70*/  ISETP.NE.U32.AND P0, PT, RZ, UR6, PT ;  /* 0x00000006ff007c0c */ /* 0x000fe2000bf05070 */
[----:B------:R-:W2:Y:S01]  /*8d80*/  S2R R13, SR_CTAID.Y ;  /* 0x00000000000d7919 */ /* 0x000ea20000002600 */
[----:B------:R-:W-:Y:S01]  /*8d90*/  ULDC UR8, c[0x0][0x630] ;  /* 0x00018c0000087ab9 */ /* 0x000fe20000000800 */
[----:B------:R-:W-:Y:S01]  /*8da0*/  ULDC UR9, c[0x0][0x150] ;  /* 0x0000540000097ab9 */ /* 0x000fe20000000800 */
[----:B------:R-:W-:Y:S01]  /*8db0*/  ISETP.NE.AND.EX P0, PT, RZ, UR7, PT, P0 ;  /* 0x00000007ff007c0c */ /* 0x000fe2000bf05300 */
[----:B------:R-:W-:Y:S02]  /*8dc0*/  IMAD.MOV.U32 R6, RZ, RZ, R2 ;  /* 0x000000ffff067224 */ /* 0x000fe400078e0002 */
[----:B------:R-:W-:Y:S01]  /*8dd0*/  IMAD.MOV.U32 R7, RZ, RZ, R3 ;  /* 0x000000ffff077224 */ /* 0x000fe200078e0003 */
[----:B0-----:R-:W-:-:S09]  /*8de0*/  I2FP.F32.U32 R20, R18 ;  /* 0x0000001200147245 */ /* 0x001fd20000201000 */
[----:B------:R-:W-:Y:S05]  /*8df0*/  @!P0 BRA `(.L_x_184) ;  /* 0x0000000000288947 */ /* 0x000fea0003800000 */
[----:B------:R-:W-:Y:S02]  /*8e00*/  ULDC UR5, c[0x0][0x634] ;  /* 0x00018d0000057ab9 */ /* 0x000fe40000000800 */
[----:B------:R-:W-:-:S05]  /*8e10*/  IADD3 R7, P0, R2, UR5, RZ ;  /* 0x0000000502077c10 */ /* 0x000fca000ff1e0ff */
[----:B------:R-:W-:-:S04]  /*8e20*/  IMAD.X R21, RZ, RZ, R3, P0 ;  /* 0x000000ffff157224 */ /* 0x000fc800000e0603 */
[----:B------:R-:W-:-:S04]  /*8e30*/  IMAD.WIDE.U32 R8, R21, UR6, RZ ;  /* 0x0000000615087c25 */ /* 0x000fc8000f8e00ff */
[----:B------:R-:W-:-:S04]  /*8e40*/  IMAD.WIDE.U32 R8, P0, R7, UR7, R8 ;  /* 0x0000000707087c25 */ /* 0x000fc8000f800008 */
[----:B------:R-:W-:-:S04]  /*8e50*/  IMAD.WIDE.U32 R6, R7, UR6, RZ ;  /* 0x0000000607067c25 */ /* 0x000fc8000f8e00ff */
[----:B------:R-:W-:Y:S01]  /*8e60*/  IMAD.MOV.U32 R6, RZ, RZ, R9 ;  /* 0x000000ffff067224 */ /* 0x000fe200078e0009 */
[----:B------:R-:W-:Y:S01]  /*8e70*/  IADD3 RZ, P1, R7, R8, RZ ;  /* 0x0000000807ff7210 */ /* 0x000fe20007f3e0ff */
[----:B------:R-:W-:-:S04]  /*8e80*/  IMAD.X R7, RZ, RZ, RZ, P0 ;  /* 0x000000ffff077224 */ /* 0x000fc800000e06ff */
[----:B------:R-:W-:-:S08]  /*8e90*/  IMAD.WIDE.U32.X R6, R21, UR7, R6, P1 ;  /* 0x0000000715067c25 */ /* 0x000fd000088e0406 */
.L_x_184:
[----:B------:R-:W-:Y:S01]  /*8ea0*/  FMUL R20, R20, UR9 ;  /* 0x0000000914147c20 */ /* 0x000fe20008400000 */
[--C-:B------:R-:W-:Y:S01]  /*8eb0*/  SHF.R.U64 R16, R6, UR8, R7.reuse ;  /* 0x0000000806107c19 */ /* 0x100fe20008001207 */
[----:B------:R-:W-:Y:S01]  /*8ec0*/  ULDC.64 UR6, c[0x0][0x620] ;  /* 0x0001880000067ab9 */ /* 0x000fe20000000a00 */
[----:B------:R-:W-:Y:S01]  /*8ed0*/  SHF.R.U32.HI R6, RZ, UR8, R7 ;  /* 0x00000008ff067c19 */ /* 0x000fe20008011607 */
[----:B------:R-:W-:Y:S01]  /*8ee0*/  ULDC.64 UR8, c[0x0][0x640] ;  /* 0x0001900000087ab9 */ /* 0x000fe20000000a00 */
[----:B------:R-:W-:Y:S01]  /*8ef0*/  IADD3 R7, P0, RZ, -R16, RZ ;  /* 0x80000010ff077210 */ /* 0x000fe20007f1e0ff */
[----:B------:R-:W0:Y:S01]  /*8f00*/  F2I.U32.TRUNC.NTZ R20, R20 ;  /* 0x0000001400147305 */ /* 0x000e22000020f000 */
[----:B------:R-:W3:Y:S01]  /*8f10*/  LDC R22, c[0x0][0x148] ;  /* 0x00005200ff167b82 */ /* 0x000ee20000000800 */
[----:B------:R-:W-:Y:S02]  /*8f20*/  ULDC UR5, c[0x0][0x618] ;  /* 0x0001860000057ab9 */ /* 0x000fe40000000800 */
[----:B------:R-:W-:Y:S01]  /*8f30*/  IMAD.X R6, RZ, RZ, ~R6, P0 ;  /* 0x000000ffff067224 */ /* 0x000fe200000e0e06 */
[----:B------:R-:W-:-:S03]  /*8f40*/  ISETP.NE.U32.AND P0, PT, RZ, UR8, PT ;  /* 0x00000008ff007c0c */ /* 0x000fc6000bf05070 */
[----:B------:R-:W-:Y:S01]  /*8f50*/  IMAD R6, R6, UR6, RZ ;  /* 0x0000000606067c24 */ /* 0x000fe2000f8e02ff */
[----:B------:R-:W-:-:S03]  /*8f60*/  ISETP.NE.AND.EX P0, PT, RZ, UR9, PT, P0 ;  /* 0x00000009ff007c0c */ /* 0x000fc6000bf05300 */
[C---:B------:R-:W-:Y:S02]  /*8f70*/  IMAD R9, R7.reuse, UR7, R6 ;  /* 0x0000000707097c24 */ /* 0x040fe4000f8e0206 */
[----:B------:R-:W-:Y:S01]  /*8f80*/  IMAD.WIDE.U32 R6, R7, UR6, R2 ;  /* 0x0000000607067c25 */ /* 0x000fe2000f8e0002 */
[----:B------:R-:W-:-:S03]  /*8f90*/  ULDC UR6, c[0x0][0x154] ;  /* 0x0000550000067ab9 */ /* 0x000fc60000000800 */
[----:B0-----:R-:W-:Y:S02]  /*8fa0*/  IMAD.MOV R8, RZ, RZ, -R20 ;  /* 0x000000ffff087224 */ /* 0x001fe400078e0a14 */
[----:B------:R-:W-:Y:S02]  /*8fb0*/  IMAD.IADD R7, R7, 0x1, R9 ;  /* 0x0000000107077824 */ /* 0x000fe400078e0209 */
[----:B-1----:R-:W-:Y:S01]  /*8fc0*/  IMAD R18, R19, R8, R18 ;  /* 0x0000000813127224 */ /* 0x002fe200078e0212 */
[----:B--2---:R-:W-:Y:S02]  /*8fd0*/  I2FP.F32.U32 R8, R13 ;  /* 0x0000000d00087245 */ /* 0x004fe40000201000 */
[--C-:B------:R-:W-:Y:S02]  /*8fe0*/  SHF.R.U64 R19, R6, UR5, R7.reuse ;  /* 0x0000000506137c19 */ /* 0x100fe40008001207 */
[----:B------:R-:W-:Y:S01]  /*8ff0*/  SHF.R.U32.HI R6, RZ, UR5, R7 ;  /* 0x00000005ff067c19 */ /* 0x000fe20008011607 */
[----:B------:R-:W-:Y:S01]  /*9000*/  FMUL R8, R8, UR6 ;  /* 0x0000000608087c20 */ /* 0x000fe20008400000 */
[----:B------:R-:W-:-:S02]  /*9010*/  ULDC UR5, c[0x0][0x608] ;  /* 0x0001820000057ab9 */ /* 0x000fc40000000800 */
[--C-:B------:R-:W-:Y:S01]  /*9020*/  SHF.R.U64 R21, R19, UR5, R6.reuse ;  /* 0x0000000513157c19 */ /* 0x100fe20008001206 */
[----:B------:R0:W1:Y:S01]  /*9030*/  F2I.U32.TRUNC.NTZ R24, R8 ;  /* 0x0000000800187305 */ /* 0x000062000020f000 */
[----:B------:R-:W-:Y:S01]  /*9040*/  SHF.R.U32.HI R6, RZ, UR5, R6 ;  /* 0x00000005ff067c19 */ /* 0x000fe20008011606 */
[----:B------:R-:W-:-:S03]  /*9050*/  ULDC UR5, c[0x0][0x658] ;  /* 0x0001960000057ab9 */ /* 0x000fc60000000800 */
[--C-:B------:R-:W-:Y:S02]  /*9060*/  SHF.R.U64 R20, R21, UR5, R6.reuse ;  /* 0x0000000515147c19 */ /* 0x100fe40008001206 */
[----:B------:R-:W-:-:S03]  /*9070*/  SHF.R.U32.HI R23, RZ, UR5, R6 ;  /* 0x00000005ff177c19 */ /* 0x000fc60008011606 */
[----:B------:R-:W-:Y:S02]  /*9080*/  IMAD.MOV.U32 R6, RZ, RZ, R20 ;  /* 0x000000ffff067224 */ /* 0x000fe400078e0014 */
[----:B------:R-:W-:Y:S01]  /*9090*/  IMAD.MOV.U32 R7, RZ, RZ, R23 ;  /* 0x000000ffff077224 */ /* 0x000fe200078e0017 */
[----:B0-----:R-:W-:Y:S06]  /*90a0*/  @!P0 BRA `(.L_x_185) ;  /* 0x0000000000288947 */ /* 0x001fec0003800000 */
        /* <DEDUP_REMOVED lines=10> */
.L_x_185:
[----:B------:R-:W-:Y:S01]  /*9150*/  ULDC UR5, c[0x0][0x648] ;  /* 0x0001920000057ab9 */ /* 0x000fe20000000800 */
[----:B------:R-:W-:Y:S01]  /*9160*/  LOP3.LUT R21, R21, UR17, RZ, 0xc0, !PT ;  /* 0x0000001115157c12 */ /* 0x000fe2000f8ec0ff */
[----:B-1----:R-:W-:Y:S01]  /*9170*/  IMAD.MOV R24, RZ, RZ, -R24 ;  /* 0x000000ffff187224 */ /* 0x002fe200078e0a18 */
[----:B------:R-:W-:Y:S01]  /*9180*/  SHF.R.U64 R6, R6, UR5, R7 ;  /* 0x0000000506067c19 */ /* 0x000fe20008001207 */
[----:B------:R-:W-:Y:S01]  /*9190*/  ULDC UR5, c[0x0][0x638] ;  /* 0x00018e0000057ab9 */ /* 0x000fe20000000800 */
[----:B------:R-:W-:Y:S01]  /*91a0*/  LOP3.LUT R9, R19, UR4, RZ, 0xc0, !PT ;  /* 0x0000000413097c12 */ /* 0x000fe2000f8ec0ff */
[----:B---3--:R-:W-:Y:S01]  /*91b0*/  @P4 IMAD R18, R22, R24, R13 ;  /* 0x0000001816124224 */ /* 0x008fe200078e020d */
[----:B------:R-:W-:Y:S01]  /*91c0*/  ULDC UR6, c[0x0][0x610] ;  /* 0x0001840000067ab9 */ /* 0x000fe20000000800 */
[----:B------:R-:W-:Y:S02]  /*91d0*/  IMAD.MOV R7, RZ, RZ, -R6 ;  /* 0x000000ffff077224 */ /* 0x000fe400078e0a06 */
[----:B------:R-:W-:-:S02]  /*91e0*/  IMAD R21, R6, UR18, R21 ;  /* 0x0000001206157c24 */ /* 0x000fc4000f8e0215 */
[----:B------:R-:W-:Y:S01]  /*91f0*/  IMAD R20, R7, UR5, R20 ;  /* 0x0000000507147c24 */ /* 0x000fe2000f8e0214 */
[----:B------:R-:W-:Y:S01]  /*9200*/  ULDC UR5, c[0x0][0x600] ;  /* 0x0001800000057ab9 */ /* 0x000fe20000000800 */
[----:B------:R-:W-:Y:S02]  /*9210*/  IMAD R18, R21, UR6, R18 ;  /* 0x0000000615127c24 */ /* 0x000fe4000f8e0212 */
[----:B------:R-:W-:Y:S02]  /*9220*/  IMAD R9, R20, UR5, R9 ;  /* 0x0000000514097c24 */ /* 0x000fe4000f8e0209 */
[----:B------:R-:W-:-:S03]  /*9230*/  IMAD.MOV.U32 R6, RZ, RZ, 0x1 ;  /* 0x00000001ff067424 */ /* 0x000fc600078e00ff */
[----:B------:R-:W-:Y:S02]  /*9240*/  SEL R7, R9, R18, !P4 ;  /* 0x0000001209077207 */ /* 0x000fe40006000000 */
[----:B------:R-:W-:-:S07]  /*9250*/  SEL R18, R18, R9, !P4 ;  /* 0x0000000912127207 */ /* 0x000fce0006000000 */
.L_x_183:
[----:B------:R-:W-:Y:S05]  /*9260*/  BSYNC B1 ;  /* 0x0000000000017941 */ /* 0x000fea0003800000 */
.L_x_182:
[----:B------:R-:W-:-:S13]  /*9270*/  LOP3.LUT P0, RZ, R6, 0xff, RZ, 0xc0, !PT ;  /* 0x000000ff06ff7812 */ /* 0x000fda000780c0ff */
[----:B------:R-:W-:Y:S05]  /*9280*/  @P0 BRA `(.L_x_186) ;  /* 0xfffffff400440947 */ /* 0x000fea000383ffff */
[----:B------:R-:W-:Y:S05]  /*9290*/  BSYNC B0 ;  /* 0x0000000000007941 */ /* 0x000fea0003800000 */
.L_x_175:
[----:B------:R-:W-:-:S03]  /*92a0*/  UMOV UR5, 0xffffffff ;  /* 0xffffffff00057882 */ /* 0x000fc60000000000 */
[----:B------:R-:W-:Y:S05]  /*92b0*/  BRA.DIV UR5, `(.L_x_187) ;  /* 0x0000000205f87947 */ /* 0x000fea000b800000 */
[----:B------:R-:W-:-:S13]  /*92c0*/  ELECT P0, URZ, PT ;  /* 0x00000000003f782f */ /* 0x000fda0003800000 */
.L_x_200:
[----:B------:R-:W-:Y:S04]  /*92d0*/  BSSY B0, `(.L_x_188) ;  /* 0x0000022000007945 */ /* 0x000fe80003800000 */
[----:B------:R-:W-:Y:S05]  /*92e0*/  @!P0 BRA `(.L_x_189) ;  /* 0x0000000000808947 */ /* 0x000fea0003800000 */
[----:B------:R-:W-:-:S04]  /*92f0*/  LOP3.LUT R4, R4, 0x2, RZ, 0xfc, !PT ;  /* 0x0000000204047812 */ /* 0x000fc800078efcff */
[----:B------:R-:W-:-:S13]  /*9300*/  ISETP.NE.AND P0, PT, R4, 0x3, PT ;  /* 0x000000030400780c */ /* 0x000fda0003f05270 */
[----:B------:R-:W-:Y:S05]  /*9310*/  @!P0 BRA `(.L_x_190) ;  /* 0x0000000000048947 */ /* 0x000fea0003800000 */
[----:B------:R-:W-:Y:S01]  /*9320*/  BPT.TRAP 0x1 ;  /* 0x000000040000795c */ /* 0x000fe20000300000 */
.L_x_190:
[----:B------:R-:W0:Y:S01]  /*9330*/  S2R R3, SR_CgaCtaId ;  /* 0x0000000000037919 */ /* 0x000e220000008800 */
[----:B------:R-:W-:-:S04]  /*9340*/  MOV R0, 0x400 ;  /* 0x0000040000007802 */ /* 0x000fc80000000f00 */
[----:B0-----:R-:W-:Y:S02]  /*9350*/  LEA R0, R3, R0, 0x18 ;  /* 0x0000000003007211 */ /* 0x001fe400078ec0ff */
[----:B------:R-:W-:-:S03]  /*9360*/  SHF.L.U32 R3, R5, 0x1f, RZ ;  /* 0x0000001f05037819 */ /* 0x000fc600000006ff */
[----:B------:R-:W-:-:S04]  /*9370*/  VIADD R0, R0, 0x18 ;  /* 0x0000001800007836 */ /* 0x000fc80000000000 */
[C---:B------:R-:W-:Y:S02]  /*9380*/  IMAD R4, R17.reuse, 0x8, R0 ;  /* 0x0000000811047824 */ /* 0x040fe400078e0200 */
[----:B------:R-:W-:Y:S02]  /*9390*/  VIADD R17, R17, 0x1 ;  /* 0x0000000111117836 */ /* 0x000fe40000000000 */
[----:B------:R-:W0:Y:S03]  /*93a0*/  SYNCS.PHASECHK.TRANS64.TRYWAIT P0, [R4+URZ], R3 ;  /* 0x00000003040075a7 */ /* 0x000e26000800017f */
[----:B------:R-:W-:-:S04]  /*93b0*/  ISETP.NE.AND P1, PT, R17, 0x3, PT ;  /* 0x000000031100780c */ /* 0x000fc80003f25270 */
[----:B------:R-:W-:Y:S02]  /*93c0*/  SEL R2, RZ, 0x1, P1 ;  /* 0x00000001ff027807 */ /* 0x000fe40000800000 */
[----:B------:R-:W-:Y:S02]  /*93d0*/  SEL R17, R17, RZ, P1 ;  /* 0x000000ff11117207 */ /* 0x000fe40000800000 */
[----:B------:R-:W-:-:S03]  /*93e0*/  LOP3.LUT R7, R5, R2, RZ, 0x3c, !PT ;  /* 0x0000000205077212 */ /* 0x000fc600078e3cff */
[----:B------:R-:W-:Y:S01]  /*93f0*/  IMAD R6, R17, 0x8, R0 ;  /* 0x0000000811067824 */ /* 0x000fe200078e0200 */
[----:B------:R-:W-:Y:S01]  /*9400*/  SHF.L.U32 R5, R7, 0x1f, RZ ;  /* 0x0000001f07057819 */ /* 0x000fe200000006ff */
[----:B0-----:R-:W-:Y:S06]  /*9410*/  @!P0 BRA `(.L_x_191) ;  /* 0x0000000000c08947 */ /* 0x001fec0003800000 */
.L_x_201:
[----:B------:R-:W1:Y:S01]  /*9420*/  SYNCS.PHASECHK.TRANS64.TRYWAIT P0, [R6+URZ], R5 ;  /* 0x00000005060075a7 */ /* 0x000e62000800017f */
[----:B------:R-:W-:-:S05]  /*9430*/  VIADD R2, R17, 0x1 ;  /* 0x0000000111027836 */ /* 0x000fca0000000000 */
[----:B------:R-:W-:-:S04]  /*9440*/  ISETP.NE.AND P1, PT, R2, 0x3, PT ;  /* 0x000000030200780c */ /* 0x000fc80003f25270 */
[----:B0-----:R-:W-:Y:S02]  /*9450*/  SEL R4, RZ, 0x1, P1 ;  /* 0x00000001ff047807 */ /* 0x001fe40000800000 */
[----:B------:R-:W-:Y:S02]  /*9460*/  SEL R3, R2, RZ, P1 ;  /* 0x000000ff02037207 */ /* 0x000fe40000800000 */
[----:B------:R-:W-:Y:S01]  /*9470*/  LOP3.LUT R4, R7, R4, RZ, 0x3c, !PT ;  /* 0x0000000407047212 */ /* 0x000fe200078e3cff */
[----:B-1----:R-:W-:Y:S06]  /*9480*/  @!P0 BRA `(.L_x_192) ;  /* 0x0000000000b88947 */ /* 0x002fec0003800000 */
.L_x_202:
[----:B------:R-:W-:Y:S01]  /*9490*/  IMAD R3, R3, 0x8, R0 ;  /* 0x0000000803037824 */ /* 0x000fe200078e0200 */
[----:B------:R-:W-:-:S07]  /*94a0*/  SHF.L.U32 R0, R4, 0x1f, RZ ;  /* 0x0000001f04007819 */ /* 0x000fce00000006ff */
.L_x_193:
[----:B-1----:R1:W2:Y:S02]  /*94b0*/  SYNCS.PHASECHK.TRANS64.TRYWAIT P0, [R3+URZ], R0 ;  /* 0x00000000030075a7 */ /* 0x0022a4000800017f */
[----:B--2---:R-:W-:Y:S05]  /*94c0*/  @!P0 NANOSLEEP.SYNCS 0x989680 ;  /* 0x009896800000895d */ /* 0x004fea0003900000 */
[----:B------:R-:W2:Y:S02]  /*94d0*/  @!P0 SYNCS.PHASECHK.TRANS64 P0, [R3+URZ], R0 ;  /* 0x00000000030085a7 */ /* 0x000ea4000800007f */
[----:B--2---:R-:W-:Y:S05]  /*94e0*/  @!P0 BRA `(.L_x_193) ;  /* 0xfffffffc00f08947 */ /* 0x004fea000383ffff */
.L_x_189:
[----:B------:R-:W-:Y:S05]  /*94f0*/  BSYNC B0 ;  /* 0x0000000000007941 */ /* 0x000fea0003800000 */
.L_x_188:
[----:B------:R-:W-:Y:S05]  /*9500*/  EXIT ;  /* 0x000000000000794d */ /* 0x000fea0003800000 */
.L_x_21:
[----:B-1----:R-:W-:-:S04]  /*9510*/  IMAD.U32 R12, RZ, RZ, UR6 ;  /* 0x00000006ff0c7e24 */ /* 0x002fc8000f8e00ff */
[----:B------:R1:W4:Y:S03]  /*9520*/  SYNCS.PHASECHK.TRANS64.TRYWAIT P1, [R12+URZ], R11 ;  /* 0x0000000b0c0075a7 */ /* 0x000326000802017f */
[----:B----4-:R-:W-:Y:S05]  /*9530*/  @!P1 NANOSLEEP.SYNCS 0x989680 ;  /* 0x009896800000995d */ /* 0x010fea0003900000 */
[----:B------:R-:W4:Y:S02]  /*9540*/  @!P1 SYNCS.PHASECHK.TRANS64 P1, [R12+URZ], R11 ;  /* 0x0000000b0c0095a7 */ /* 0x000f24000802007f */
[----:B----4-:R-:W-:Y:S05]  /*9550*/  @!P1 BRA `(.L_x_21) ;  /* 0xfffffffc00ec9947 */ /* 0x010fea000383ffff */
[----:B------:R-:W-:Y:S05]  /*9560*/  BRA `(.L_x_20) ;  /* 0xffffff8000787947 */ /* 0x000fea000383ffff */
.L_x_27:
[----:B-1----:R-:W-:-:S04]  /*9570*/  IMAD.U32 R14, RZ, RZ, UR12 ;  /* 0x0000000cff0e7e24 */ /* 0x002fc8000f8e00ff */
[----:B------:R1:W4:Y:S03]  /*9580*/  SYNCS.PHASECHK.TRANS64.TRYWAIT P1, [R14+URZ], R13 ;  /* 0x0000000d0e0075a7 */ /* 0x000326000802017f */
[----:B----4-:R-:W-:Y:S05]  /*9590*/  @!P1 NANOSLEEP.SYNCS 0x989680 ;  /* 0x009896800000995d */ /* 0x010fea0003900000 */
[----:B------:R-:W4:Y:S02]  /*95a0*/  @!P1 SYNCS.PHASECHK.TRANS64 P1, [R14+URZ], R13 ;  /* 0x0000000d0e0095a7 */ /* 0x000f24000802007f */
[----:B----4-:R-:W-:Y:S05]  /*95b0*/  @!P1 BRA `(.L_x_27) ;  /* 0xfffffffc00ec9947 */ /* 0x010fea000383ffff */
[----:B------:R-:W-:Y:S05]  /*95c0*/  BRA `(.L_x_26) ;  /* 0xffffff8800e07947 */ /* 0x000fea000383ffff */
.L_x_176:
[----:B------:R-:W-:Y:S01]  /*95d0*/  BSSY B1, `(.L_x_194) ;  /* 0x0000006000017945 */ /* 0x000fe20003800000 */
[----:B------:R-:W-:-:S07]  /*95e0*/  IMAD.MOV.U32 R6, RZ, RZ, -0x1 ;  /* 0xffffffffff067424 */ /* 0x000fce00078e00ff */
[----:B------:R-:W-:Y:S05]  /*95f0*/  WARPSYNC.COLLECTIVE R6, `(.L_x_195) ;  /* 0x00000000060c7348 */ /* 0x000fea0003c00000 */
[----:B------:R-:W-:Y:S02]  /*9600*/  ELECT P0, UR62, PT ;  /* 0x00000000003e782f */ /* 0x000fe40003800000 */
[----:B------:R-:W-:Y:S01]  /*9610*/  MOV R6, UR62 ;  /* 0x0000003e00067c02 */ /* 0x000fe20008000f00 */
[----:B------:R-:W-:Y:S10]  /*9620*/  ENDCOLLECTIVE ;  /* 0x000000000000791b */ /* 0x000ff40003800000 */
.L_x_195:
[----:B------:R-:W-:Y:S05]  /*9630*/  BSYNC B1 ;  /* 0x0000000000017941 */ /* 0x000fea0003800000 */
.L_x_194:
[----:B------:R-:W-:Y:S05]  /*9640*/  BRA `(.L_x_196) ;  /* 0xfffffff000607947 */ /* 0x000fea000383ffff */
.L_x_179:
[----:B0-----:R0:W1:Y:S02]  /*9650*/  SYNCS.PHASECHK.TRANS64.TRYWAIT P0, [R18+URZ+0x18], R9 ;  /* 0x00001809120075a7 */ /* 0x001064000800017f */
[----:B-1----:R-:W-:Y:S05]  /*9660*/  @!P0 NANOSLEEP.SYNCS 0x989680 ;  /* 0x009896800000895d */ /* 0x002fea0003900000 */
[----:B------:R-:W1:Y:S02]  /*9670*/  @!P0 SYNCS.PHASECHK.TRANS64 P0, [R18+URZ+0x18], R9 ;  /* 0x00001809120085a7 */ /* 0x000e64000800007f */
[----:B-1----:R-:W-:Y:S05]  /*9680*/  @!P0 BRA `(.L_x_179) ;  /* 0xfffffffc00f08947 */ /* 0x002fea000383ffff */
[----:B------:R-:W-:Y:S05]  /*9690*/  BRA `(.L_x_197) ;  /* 0xfffffff000a07947 */ /* 0x000fea000383ffff */
.L_x_187:
[----:B------:R-:W-:Y:S01]  /*96a0*/  BSSY B0, `(.L_x_198) ;  /* 0x0000006000007945 */ /* 0x000fe20003800000 */
[----:B------:R-:W-:-:S07]  /*96b0*/  IMAD.MOV.U32 R6, RZ, RZ, -0x1 ;  /* 0xffffffffff067424 */ /* 0x000fce00078e00ff */
[----:B------:R-:W-:Y:S05]  /*96c0*/  WARPSYNC.COLLECTIVE R6, `(.L_x_199) ;  /* 0x00000000060c7348 */ /* 0x000fea0003c00000 */
[----:B------:R-:W-:Y:S02]  /*96d0*/  ELECT P0, UR62, PT ;  /* 0x00000000003e782f */ /* 0x000fe40003800000 */
[----:B------:R-:W-:Y:S01]  /*96e0*/  MOV R6, UR62 ;  /* 0x0000003e00067c02 */ /* 0x000fe20008000f00 */
[----:B------:R-:W-:Y:S10]  /*96f0*/  ENDCOLLECTIVE ;  /* 0x000000000000791b */ /* 0x000ff40003800000 */
.L_x_199:
[----:B------:R-:W-:Y:S05]  /*9700*/  BSYNC B0 ;  /* 0x0000000000007941 */ /* 0x000fea0003800000 */
.L_x_198:
[----:B------:R-:W-:Y:S05]  /*9710*/  BRA `(.L_x_200) ;  /* 0xfffffff800ec7947 */ /* 0x000fea000383ffff */
.L_x_191:
[----:B0-----:R0:W1:Y:S02]  /*9720*/  SYNCS.PHASECHK.TRANS64.TRYWAIT P0, [R4+URZ], R3 ;  /* 0x00000003040075a7 */ /* 0x001064000800017f */
[----:B-1----:R-:W-:Y:S05]  /*9730*/  @!P0 NANOSLEEP.SYNCS 0x989680 ;  /* 0x009896800000895d */ /* 0x002fea0003900000 */
[----:B------:R-:W1:Y:S02]  /*9740*/  @!P0 SYNCS.PHASECHK.TRANS64 P0, [R4+URZ], R3 ;  /* 0x00000003040085a7 */ /* 0x000e64000800007f */
[----:B-1----:R-:W-:Y:S05]  /*9750*/  @!P0 BRA `(.L_x_191) ;  /* 0xfffffffc00f08947 */ /* 0x002fea000383ffff */
[----:B------:R-:W-:Y:S05]  /*9760*/  BRA `(.L_x_201) ;  /* 0xfffffffc002c7947 */ /* 0x000fea000383ffff */
.L_x_192:
[----:B0-----:R0:W1:Y:S02]  /*9770*/  SYNCS.PHASECHK.TRANS64.TRYWAIT P0, [R6+URZ], R5 ;  /* 0x00000005060075a7 */ /* 0x001064000800017f */
[----:B-1----:R-:W-:Y:S05]  /*9780*/  @!P0 NANOSLEEP.SYNCS 0x989680 ;  /* 0x009896800000895d */ /* 0x002fea0003900000 */
[----:B------:R-:W1:Y:S02]  /*9790*/  @!P0 SYNCS.PHASECHK.TRANS64 P0, [R6+URZ], R5 ;  /* 0x00000005060085a7 */ /* 0x000e64000800007f */
[----:B-1----:R-:W-:Y:S05]  /*97a0*/  @!P0 BRA `(.L_x_192) ;  /* 0xfffffffc00f08947 */ /* 0x002fea000383ffff */
[----:B------:R-:W-:Y:S05]  /*97b0*/  BRA `(.L_x_202) ;  /* 0xfffffffc00347947 */ /* 0x000fea000383ffff */
.L_x_203:
[----:B------:R-:W-:-:S00]  /*97c0*/  BRA `(.L_x_203) ;  /* 0xfffffffc00fc7947 */ /* 0x000fc0000383ffff */
[----:B------:R-:W-:-:S00]  /*97d0*/  NOP ;  /* 0x0000000000007918 */ /* 0x000fc00000000000 */
        /* <DEDUP_REMOVED lines=10> */
.L_x_204:


//--------------------- .nv.shared._ZN7cutlass13device_kernelINS_4gemm6kernel13GemmUniversalIN4cute5tupleIJiiiiEEENS1_10collective13CollectiveMmaINS1_37MainloopSm90TmaGmmaWarpSpecializedFP8ILi3ENS5_IJNS4_1CILi1EEENSA_ILi2EEESB_EEENS1_35KernelTmaWarpSpecializedCooperativeEEENS5_IJNSA_ILi256EEENSA_ILi64EEESH_EEENS_12float_e4m3_tENS5_IJlSB_lEEESJ_SK_NS4_8TiledMMAINS4_8MMA_AtomIJNS4_4SM904GMMA30MMA_64x64x32_F32E4M3E4M3_SS_TNILNSO_7ScaleInE1ELSQ_1EEEEEENS4_6LayoutINS5_IJSC_SB_SB_EEENS5_IJSB_NSA_ILi0EEESV_EEEEENS5_IJNS4_10UnderscoreESY_SY_EEEEENS4_23SM90_TMA_LOAD_MULTICASTENS4_14ComposedLayoutINS4_7SwizzleILi2ELi4ELi3EEENS4_18smem_ptr_flag_bitsILi8EEENST_INS5_IJNSA_ILi8EEESH_EEENS5_IJSH_SB_EEEEEEEvNS4_8identityENS4_13SM90_TMA_LOADES1B_vS1C_EENS_8epilogue10collective6detail29Sm90TmaWarpSpecializedAdapterINS1G_15DefaultEpilogueISJ_SK_SK_NS1F_6thread17LinearCombinationISJ_Li1EffLNS1K_9ScaleType4KindE0ELNS_15FloatRoundStyleE2ESJ_EENS1_15EpilogueDefaultEEEEEvvEEEEvNT_6ParamsE --------------------------
	.section	.nv.shared._ZN7cutlass13device_kernelINS_4gemm6kernel13GemmUniversalIN4cute5tupleIJiiiiEEENS1_10collective13CollectiveMmaINS1_37MainloopSm90TmaGmmaWarpSpecializedFP8ILi3ENS5_IJNS4_1CILi1EEENSA_ILi2EEESB_EEENS1_35KernelTmaWarpSpecializedCooperativeEEENS5_IJNSA_ILi256EEENSA_ILi64EEESH_EEENS_12float_e4m3_tENS5_IJlSB_lEEESJ_SK_NS4_8TiledMMAINS4_8MMA_AtomIJNS4_4SM904GMMA30MMA_64x64x32_F32E4M3E4M3_SS_TNILNSO_7ScaleInE1ELSQ_1EEEEEENS4_6LayoutINS5_IJSC_SB_SB_EEENS5_IJSB_NSA_ILi0EEESV_EEEEENS5_IJNS4_10UnderscoreESY_SY_EEEEENS4_23SM90_TMA_LOAD_MULTICASTENS4_14ComposedLayoutINS4_7SwizzleILi2ELi4ELi3EEENS4_18smem_ptr_flag_bitsILi8EEENST_INS5_IJNSA_ILi8EEESH_EEENS5_IJSH_SB_EEEEEEEvNS4_8identityENS4_13SM90_TMA_LOADES1B_vS1C_EENS_8epilogue10collective6detail29Sm90TmaWarpSpecializedAdapterINS1G_15DefaultEpilogueISJ_SK_SK_NS1F_6thread17LinearCombinationISJ_Li1EffLNS1K_9ScaleType4KindE0ELNS_15FloatRoundStyleE2ESJ_EENS1_15EpilogueDefaultEEEEEvvEEEEvNT_6ParamsE,"aw",@nobits
	.sectionflags	@""
	.align	16
	.zero		1024


//--------------------- .nv.shared.reserved.0     --------------------------
	.section	.nv.shared.reserved.0,"aw",@nobits
	.weak		__nv_reservedSMEM_offset_0_alias
	.size		__nv_reservedSMEM_offset_0_alias, 0, 0
	.other		__nv_reservedSMEM_offset_0_alias,@"STO_CUDA_RESERVED_SHARED STV_DEFAULT"
__nv_reservedSMEM_offset_0_alias:
	.zero		0


//--------------------- .nv.global                --------------------------
	.section	.nv.global,"aw",@nobits
.nv.global:
	.type		_ZN39_INTERNAL_0e2c5bfd_4_k_cu_acdd52dc_42874cute1_E,@object
	.size		_ZN39_INTERNAL_0e2c5bfd_4_k_cu_acdd52dc_42874cute1_E,(_ZN39_INTERNAL_0e2c5bfd_4_k_cu_acdd52dc_42874cuda3std3__45__cpo6cbeginE - _ZN39_INTERNAL_0e2c5bfd_4_k_cu_acdd52dc_42874cute1_E)
_ZN39_INTERNAL_0e2c5bfd_4_k_cu_acdd52dc_42874cute1_E:
	.zero		1
	.type		_ZN39_INTERNAL_0e2c5bfd_4_k_cu_acdd52dc_42874cuda3std3__45__cpo6cbeginE,@object
	.size		_ZN39_INTERNAL_0e2c5bfd_4_k_cu_acdd52dc_42874cuda3std3__45__cpo6cbeginE,(_ZN39_INTERNAL_0e2c5bfd_4_k_cu_acdd52dc_42874cuda3std3__48in_placeE - _ZN39_INTERNAL_0e2c5bfd_4_k_cu_acdd52dc_42874cuda3std3__45__cpo6cbeginE)
_ZN39_INTERNAL_0e2c5bfd_4_k_cu_acdd52dc_42874cuda3std3__45__cpo6cbeginE:
	.zero		1
	.type		_ZN39_INTERNAL_0e2c5bfd_4_k_cu_acdd52dc_42874cuda3std3__48in_placeE,@object
	.size		_ZN39_INTERNAL_0e2c5bfd_4_k_cu_acdd52dc_42874cuda3std3__48in_placeE,(_ZN39_INTERNAL_0e2c5bfd_4_k_cu_acdd52dc_42874cuda3std6ranges3__45__cpo9iter_moveE - _ZN39_INTERNAL_0e2c5bfd_4_k_cu_acdd52dc_42874cuda3std3__48in_placeE)
_ZN39_INTERNAL_0e2c5bfd_4_k_cu_acdd52dc_42874cuda3std3__48in_placeE:
	.zero		1
	.type		_ZN39_INTERNAL_0e2c5bfd_4_k_cu_acdd52dc_42874cuda3std6ranges3__45__cpo9iter_moveE,@object
	.size		_ZN39_INTERNAL_0e2c5bfd_4_k_cu_acdd52dc_42874cuda3std6ranges3__45__cpo9iter_moveE,(_ZN39_INTERNAL_0e2c5bfd_4_k_cu_acdd52dc_42874cuda3std3__45__cpo5beginE - _ZN39_INTERNAL_0e2c5bfd_4_k_cu_acdd52dc_42874cuda3std6ranges3__45__cpo9iter_moveE)
_ZN39_INTERNAL_0e2c5bfd_4_k_cu_acdd52dc_42874cuda3std6ranges3__45__cpo9iter_moveE:
	.zero		1
	.type		_ZN39_INTERNAL_0e2c5bfd_4_k_cu_acdd52dc_42874cuda3std3__45__cpo5beginE,@object
	.size		_ZN39_INTERNAL_0e2c5bfd_4_k_cu_acdd52dc_42874cuda3std3__45__cpo5beginE,(_ZN39_INTERNAL_0e2c5bfd_4_k_cu_acdd52dc_42874cuda3std3__441_GLOBAL__N__0e2c5bfd_4_k_cu_acdd52dc_42876ignoreE - _ZN39_INTERNAL_0e2c5bfd_4_k_cu_acdd52dc_42874cuda3std3__45__cpo5beginE)
_ZN39_INTERNAL_0e2c5bfd_4_k_cu_acdd52dc_42874cuda3std3__45__cpo5beginE:
	.zero		1
	.type		_ZN39_INTERNAL_0e2c5bfd_4_k_cu_acdd52dc_42874cuda3std3__441_GLOBAL__N__0e2c5bfd_4_k_cu_acdd52dc_42876ignoreE,@object
	.size		_ZN39_INTERNAL_0e2c5bfd_4_k_cu_acdd52dc_42874cuda3std3__441_GLOBAL__N__0e2c5bfd_4_k_cu_acdd52dc_42876ignoreE,(_ZN39_INTERNAL_0e2c5bfd_4_k_cu_acdd52dc_42874cute7productE - _ZN39_INTERNAL_0e2c5bfd_4_k_cu_acdd52dc_42874cuda3std3__441_GLOBAL__N__0e2c5bfd_4_k_cu_acdd52dc_42876ignoreE)
_ZN39_INTERNAL_0e2c5bfd_4_k_cu_acdd52dc_42874cuda3std3__441_GLOBAL__N__0e2c5bfd_4_k_cu_acdd52dc_42876ignoreE:
	.zero		1
	.type		_ZN39_INTERNAL_0e2c5bfd_4_k_cu_acdd52dc_42874cute7productE,@object
	.size		_ZN39_INTERNAL_0e2c5bfd_4_k_cu_acdd52dc_42874cute7productE,(_ZN39_INTERNAL_0e2c5bfd_4_k_cu_acdd52dc_42874cuda3std3__45__cpo3endE - _ZN39_INTERNAL_0e2c5bfd_4_k_cu_acdd52dc_42874cute7productE)
_ZN39_INTERNAL_0e2c5bfd_4_k_cu_acdd52dc_42874cute7productE:
	.zero		1
	.type		_ZN39_INTERNAL_0e2c5bfd_4_k_cu_acdd52dc_42874cuda3std3__45__cpo3endE,@object
	.size		_ZN39_INTERNAL_0e2c5bfd_4_k_cu_acdd52dc_42874cuda3std3__45__cpo3endE,(_ZN39_INTERNAL_0e2c5bfd_4_k_cu_acdd52dc_42874cuda3std3__419piecewise_constructE - _ZN39_INTERNAL_0e2c5bfd_4_k_cu_acdd52dc_42874cuda3std3__45__cpo3endE)
_ZN39_INTERNAL_0e2c5bfd_4_k_cu_acdd52dc_42874cuda3std3__45__cpo3endE:
	.zero		1
	.type		_ZN39_INTERNAL_0e2c5bfd_4_k_cu_acdd52dc_42874cuda3std3__419piecewise_constructE,@object
	.size		_ZN39_INTERNAL_0e2c5bfd_4_k_cu_acdd52dc_42874cuda3std3__419piecewise_constructE,(_ZN39_INTERNAL_0e2c5bfd_4_k_cu_acdd52dc_42874cuda3std3__45__cpo4cendE - _ZN39_INTERNAL_0e2c5bfd_4_k_cu_acdd52dc_42874cuda3std3__419piecewise_constructE)
_ZN39_INTERNAL_0e2c5bfd_4_k_cu_acdd52dc_42874cuda3std3__419piecewise_constructE:
	.zero		1
	.type		_ZN39_INTERNAL_0e2c5bfd_4_k_cu_acdd52dc_42874cuda3std3__45__cpo4cendE,@object
	.size		_ZN39_INTERNAL_0e2c5bfd_4_k_cu_acdd52dc_42874cuda3std3__45__cpo4cendE,(_ZN39_INTERNAL_0e2c5bfd_4_k_cu_acdd52dc_42874cuda3std6ranges3__45__cpo4swapE - _ZN39_INTERNAL_0e2c5bfd_4_k_cu_acdd52dc_42874cuda3std3__45__cpo4cendE)
_ZN39_INTERNAL_0e2c5bfd_4_k_cu_acdd52dc_42874cuda3std3__45__cpo4cendE:
	.zero		1
	.type		_ZN39_INTERNAL_0e2c5bfd_4_k_cu_acdd52dc_42874cuda3std6ranges3__45__cpo4swapE,@object
	.size		_ZN39_INTERNAL_0e2c5bfd_4_k_cu_acdd52dc_42874cuda3std6ranges3__45__cpo4swapE,(.L_7 - _ZN39_INTERNAL_0e2c5bfd_4_k_cu_acdd52dc_42874cuda3std6ranges3__45__cpo4swapE)
_ZN39_INTERNAL_0e2c5bfd_4_k_cu_acdd52dc_42874cuda3std6ranges3__45__cpo4swapE:
	.zero		1
.L_7:


//--------------------- .nv.constant0._ZN7cutlass13device_kernelINS_4gemm6kernel13GemmUniversalIN4cute5tupleIJiiiiEEENS1_10collective13CollectiveMmaINS1_37MainloopSm90TmaGmmaWarpSpecializedFP8ILi3ENS5_IJNS4_1CILi1EEENSA_ILi2EEESB_EEENS1_35KernelTmaWarpSpecializedCooperativeEEENS5_IJNSA_ILi256EEENSA_ILi64EEESH_EEENS_12float_e4m3_tENS5_IJlSB_lEEESJ_SK_NS4_8TiledMMAINS4_8MMA_AtomIJNS4_4SM904GMMA30MMA_64x64x32_F32E4M3E4M3_SS_TNILNSO_7ScaleInE1ELSQ_1EEEEEENS4_6LayoutINS5_IJSC_SB_SB_EEENS5_IJSB_NSA_ILi0EEESV_EEEEENS5_IJNS4_10UnderscoreESY_SY_EEEEENS4_23SM90_TMA_LOAD_MULTICASTENS4_14ComposedLayoutINS4_7SwizzleILi2ELi4ELi3EEENS4_18smem_ptr_flag_bitsILi8EEENST_INS5_IJNSA_ILi8EEESH_EEENS5_IJSH_SB_EEEEEEEvNS4_8identityENS4_13SM90_TMA_LOADES1B_vS1C_EENS_8epilogue10collective6detail29Sm90TmaWarpSpecializedAdapterINS1G_15DefaultEpilogueISJ_SK_SK_NS1F_6thread17LinearCombinationISJ_Li1EffLNS1K_9ScaleType4KindE0ELNS_15FloatRoundStyleE2ESJ_EENS1_15EpilogueDefaultEEEEEvvEEEEvNT_6ParamsE --------------------------
	.section	.nv.constant0._ZN7cutlass13device_kernelINS_4gemm6kernel13GemmUniversalIN4cute5tupleIJiiiiEEENS1_10collective13CollectiveMmaINS1_37MainloopSm90TmaGmmaWarpSpecializedFP8ILi3ENS5_IJNS4_1CILi1EEENSA_ILi2EEESB_EEENS1_35KernelTmaWarpSpecializedCooperativeEEENS5_IJNSA_ILi256EEENSA_ILi64EEESH_EEENS_12float_e4m3_tENS5_IJlSB_lEEESJ_SK_NS4_8TiledMMAINS4_8MMA_AtomIJNS4_4SM904GMMA30MMA_64x64x32_F32E4M3E4M3_SS_TNILNSO_7ScaleInE1ELSQ_1EEEEEENS4_6LayoutINS5_IJSC_SB_SB_EEENS5_IJSB_NSA_ILi0EEESV_EEEEENS5_IJNS4_10UnderscoreESY_SY_EEEEENS4_23SM90_TMA_LOAD_MULTICASTENS4_14ComposedLayoutINS4_7SwizzleILi2ELi4ELi3EEENS4_18smem_ptr_flag_bitsILi8EEENST_INS5_IJNSA_ILi8EEESH_EEENS5_IJSH_SB_EEEEEEEvNS4_8identityENS4_13SM90_TMA_LOADES1B_vS1C_EENS_8epilogue10collective6detail29Sm90TmaWarpSpecializedAdapterINS1G_15DefaultEpilogueISJ_SK_SK_NS1F_6thread17LinearCombinationISJ_Li1EffLNS1K_9ScaleType4KindE0ELNS_15FloatRoundStyleE2ESJ_EENS1_15EpilogueDefaultEEEEEvvEEEEvNT_6ParamsE,"a",@progbits
	.sectionflags	@""
	.align	4
.nv.constant0._ZN7cutlass13device_kernelINS_4gemm6kernel13GemmUniversalIN4cute5tupleIJiiiiEEENS1_10collective13CollectiveMmaINS1_37MainloopSm90TmaGmmaWarpSpecializedFP8ILi3ENS5_IJNS4_1CILi1EEENSA_ILi2EEESB_EEENS1_35KernelTmaWarpSpecializedCooperativeEEENS5_IJNSA_ILi256EEENSA_ILi64EEESH_EEENS_12float_e4m3_tENS5_IJlSB_lEEESJ_SK_NS4_8TiledMMAINS4_8MMA_AtomIJNS4_4SM904GMMA30MMA_64x64x32_F32E4M3E4M3_SS_TNILNSO_7ScaleInE1ELSQ_1EEEEEENS4_6LayoutINS5_IJSC_SB_SB_EEENS5_IJSB_NSA_ILi0EEESV_EEEEENS5_IJNS4_10UnderscoreESY_SY_EEEEENS4_23SM90_TMA_LOAD_MULTICASTENS4_14ComposedLayoutINS4_7SwizzleILi2ELi4ELi3EEENS4_18smem_ptr_flag_bitsILi8EEENST_INS5_IJNSA_ILi8EEESH_EEENS5_IJSH_SB_EEEEEEEvNS4_8identityENS4_13SM90_TMA_LOADES1B_vS1C_EENS_8epilogue10collective6detail29Sm90TmaWarpSpecializedAdapterINS1G_15DefaultEpilogueISJ_SK_SK_NS1F_6thread17LinearCombinationISJ_Li1EffLNS1K_9ScaleType4KindE0ELNS_15FloatRoundStyleE2ESJ_EENS1_15EpilogueDefaultEEEEEvvEEEEvNT_6ParamsE:
	.zero		1664


//--------------------- SYMBOLS --------------------------

	.type		.nv.reservedSmem.offset0,@object
	.size		.nv.reservedSmem.offset0,0x4
